//
// Generated by NVIDIA NVVM Compiler
//
// Compiler Build ID: CL-36424714
// Cuda compilation tools, release 13.0, V13.0.88
// Based on NVVM 20.0.0
//

.version 9.0
.target sm_100
.address_size 64

	// .globl	_Z14sqrtScaledCopyIfEviiiPKT_S2_PS0_
.global .align 1 .b8 _ZN34_INTERNAL_7cdb6083_4_k_cu_9255b7d74cuda3std3__45__cpo5beginE[1];
.global .align 1 .b8 _ZN34_INTERNAL_7cdb6083_4_k_cu_9255b7d74cuda3std3__45__cpo3endE[1];
.global .align 1 .b8 _ZN34_INTERNAL_7cdb6083_4_k_cu_9255b7d74cuda3std3__45__cpo6cbeginE[1];
.global .align 1 .b8 _ZN34_INTERNAL_7cdb6083_4_k_cu_9255b7d74cuda3std3__45__cpo4cendE[1];
.global .align 1 .b8 _ZN34_INTERNAL_7cdb6083_4_k_cu_9255b7d74cuda3std3__45__cpo6rbeginE[1];
.global .align 1 .b8 _ZN34_INTERNAL_7cdb6083_4_k_cu_9255b7d74cuda3std3__45__cpo4rendE[1];
.global .align 1 .b8 _ZN34_INTERNAL_7cdb6083_4_k_cu_9255b7d74cuda3std3__45__cpo7crbeginE[1];
.global .align 1 .b8 _ZN34_INTERNAL_7cdb6083_4_k_cu_9255b7d74cuda3std3__45__cpo5crendE[1];
.global .align 1 .b8 _ZN34_INTERNAL_7cdb6083_4_k_cu_9255b7d74cuda3std3__436_GLOBAL__N__7cdb6083_4_k_cu_9255b7d76ignoreE[1];
.global .align 1 .b8 _ZN34_INTERNAL_7cdb6083_4_k_cu_9255b7d74cuda3std3__419piecewise_constructE[1];
.global .align 1 .b8 _ZN34_INTERNAL_7cdb6083_4_k_cu_9255b7d74cuda3std3__48in_placeE[1];
.global .align 1 .b8 _ZN34_INTERNAL_7cdb6083_4_k_cu_9255b7d74cuda3std3__420unreachable_sentinelE[1];
.global .align 1 .b8 _ZN34_INTERNAL_7cdb6083_4_k_cu_9255b7d74cuda3std3__47nulloptE[1];
.global .align 1 .b8 _ZN34_INTERNAL_7cdb6083_4_k_cu_9255b7d74cuda3std3__48unexpectE[1];
.global .align 1 .b8 _ZN34_INTERNAL_7cdb6083_4_k_cu_9255b7d74cuda3std6ranges3__45__cpo4swapE[1];
.global .align 1 .b8 _ZN34_INTERNAL_7cdb6083_4_k_cu_9255b7d74cuda3std6ranges3__45__cpo9iter_moveE[1];
.global .align 1 .b8 _ZN34_INTERNAL_7cdb6083_4_k_cu_9255b7d74cuda3std6ranges3__45__cpo5beginE[1];
.global .align 1 .b8 _ZN34_INTERNAL_7cdb6083_4_k_cu_9255b7d74cuda3std6ranges3__45__cpo3endE[1];
.global .align 1 .b8 _ZN34_INTERNAL_7cdb6083_4_k_cu_9255b7d74cuda3std6ranges3__45__cpo6cbeginE[1];
.global .align 1 .b8 _ZN34_INTERNAL_7cdb6083_4_k_cu_9255b7d74cuda3std6ranges3__45__cpo4cendE[1];
.global .align 1 .b8 _ZN34_INTERNAL_7cdb6083_4_k_cu_9255b7d74cuda3std6ranges3__45__cpo7advanceE[1];
.global .align 1 .b8 _ZN34_INTERNAL_7cdb6083_4_k_cu_9255b7d74cuda3std6ranges3__45__cpo9iter_swapE[1];
.global .align 1 .b8 _ZN34_INTERNAL_7cdb6083_4_k_cu_9255b7d74cuda3std6ranges3__45__cpo4nextE[1];
.global .align 1 .b8 _ZN34_INTERNAL_7cdb6083_4_k_cu_9255b7d74cuda3std6ranges3__45__cpo4prevE[1];
.global .align 1 .b8 _ZN34_INTERNAL_7cdb6083_4_k_cu_9255b7d74cuda3std6ranges3__45__cpo4dataE[1];
.global .align 1 .b8 _ZN34_INTERNAL_7cdb6083_4_k_cu_9255b7d74cuda3std6ranges3__45__cpo5cdataE[1];
.global .align 1 .b8 _ZN34_INTERNAL_7cdb6083_4_k_cu_9255b7d74cuda3std6ranges3__45__cpo4sizeE[1];
.global .align 1 .b8 _ZN34_INTERNAL_7cdb6083_4_k_cu_9255b7d74cuda3std6ranges3__45__cpo5ssizeE[1];
.global .align 1 .b8 _ZN34_INTERNAL_7cdb6083_4_k_cu_9255b7d74cuda3std6ranges3__45__cpo8distanceE[1];
.global .align 1 .b8 _ZN34_INTERNAL_7cdb6083_4_k_cu_9255b7d76thrust24THRUST_300001_SM_1000_NS8cuda_cub3parE[1];
.global .align 1 .b8 _ZN34_INTERNAL_7cdb6083_4_k_cu_9255b7d76thrust24THRUST_300001_SM_1000_NS8cuda_cub10par_nosyncE[1];
.global .align 1 .b8 _ZN34_INTERNAL_7cdb6083_4_k_cu_9255b7d76thrust24THRUST_300001_SM_1000_NS6system6detail10sequential3seqE[1];
.global .align 1 .b8 _ZN34_INTERNAL_7cdb6083_4_k_cu_9255b7d76thrust24THRUST_300001_SM_1000_NS12placeholders2_1E[1];
.global .align 1 .b8 _ZN34_INTERNAL_7cdb6083_4_k_cu_9255b7d76thrust24THRUST_300001_SM_1000_NS12placeholders2_2E[1];
.global .align 1 .b8 _ZN34_INTERNAL_7cdb6083_4_k_cu_9255b7d76thrust24THRUST_300001_SM_1000_NS12placeholders2_3E[1];
.global .align 1 .b8 _ZN34_INTERNAL_7cdb6083_4_k_cu_9255b7d76thrust24THRUST_300001_SM_1000_NS12placeholders2_4E[1];
.global .align 1 .b8 _ZN34_INTERNAL_7cdb6083_4_k_cu_9255b7d76thrust24THRUST_300001_SM_1000_NS12placeholders2_5E[1];
.global .align 1 .b8 _ZN34_INTERNAL_7cdb6083_4_k_cu_9255b7d76thrust24THRUST_300001_SM_1000_NS12placeholders2_6E[1];
.global .align 1 .b8 _ZN34_INTERNAL_7cdb6083_4_k_cu_9255b7d76thrust24THRUST_300001_SM_1000_NS12placeholders2_7E[1];
.global .align 1 .b8 _ZN34_INTERNAL_7cdb6083_4_k_cu_9255b7d76thrust24THRUST_300001_SM_1000_NS12placeholders2_8E[1];
.global .align 1 .b8 _ZN34_INTERNAL_7cdb6083_4_k_cu_9255b7d76thrust24THRUST_300001_SM_1000_NS12placeholders2_9E[1];
.global .align 1 .b8 _ZN34_INTERNAL_7cdb6083_4_k_cu_9255b7d76thrust24THRUST_300001_SM_1000_NS12placeholders3_10E[1];
.global .align 1 .b8 _ZN34_INTERNAL_7cdb6083_4_k_cu_9255b7d76thrust24THRUST_300001_SM_1000_NS3seqE[1];
.extern .shared .align 16 .b8 shared_mem[];

.visible .entry _Z14sqrtScaledCopyIfEviiiPKT_S2_PS0_(
	.param .u32 _Z14sqrtScaledCopyIfEviiiPKT_S2_PS0__param_0,
	.param .u32 _Z14sqrtScaledCopyIfEviiiPKT_S2_PS0__param_1,
	.param .u32 _Z14sqrtScaledCopyIfEviiiPKT_S2_PS0__param_2,
	.param .u64 .ptr .align 1 _Z14sqrtScaledCopyIfEviiiPKT_S2_PS0__param_3,
	.param .u64 .ptr .align 1 _Z14sqrtScaledCopyIfEviiiPKT_S2_PS0__param_4,
	.param .u64 .ptr .align 1 _Z14sqrtScaledCopyIfEviiiPKT_S2_PS0__param_5
)
{
	.reg .pred 	%p<7>;
	.reg .b32 	%r<33>;
	.reg .b32 	%f<6>;
	.reg .b64 	%rd<33>;

	ld.param.u32 	%r16, [_Z14sqrtScaledCopyIfEviiiPKT_S2_PS0__param_0];
	ld.param.u32 	%r17, [_Z14sqrtScaledCopyIfEviiiPKT_S2_PS0__param_1];
	ld.param.u32 	%r18, [_Z14sqrtScaledCopyIfEviiiPKT_S2_PS0__param_2];
	ld.param.u64 	%rd14, [_Z14sqrtScaledCopyIfEviiiPKT_S2_PS0__param_3];
	ld.param.u64 	%rd15, [_Z14sqrtScaledCopyIfEviiiPKT_S2_PS0__param_4];
	ld.param.u64 	%rd16, [_Z14sqrtScaledCopyIfEviiiPKT_S2_PS0__param_5];
	cvta.to.global.u64 	%rd17, %rd14;
	cvta.to.global.u64 	%rd18, %rd16;
	cvta.to.global.u64 	%rd19, %rd15;
	mov.u32 	%r1, %tid.x;
	mov.u32 	%r2, %ntid.x;
	mov.u32 	%r19, %ctaid.x;
	mul.lo.s32 	%r20, %r19, %r2;
	mul.lo.s32 	%r21, %r16, %r20;
	mul.wide.s32 	%rd20, %r21, 4;
	add.s64 	%rd29, %rd17, %rd20;
	mul.wide.s32 	%rd21, %r20, 4;
	add.s64 	%rd30, %rd19, %rd21;
	add.s64 	%rd31, %rd18, %rd20;
	sub.s32 	%r30, %r17, %r20;
	sub.s32 	%r31, %r18, %r20;
	mov.u32 	%r22, %nctaid.x;
	mul.lo.s32 	%r5, %r2, %r22;
	setp.lt.s32 	%p1, %r31, 1;
	@%p1 bra 	$L__BB0_11;
	shl.b32 	%r23, %r1, 2;
	mov.u32 	%r24, shared_mem;
	add.s32 	%r6, %r24, %r23;
	mul.lo.s32 	%r7, %r16, %r5;
	mul.wide.u32 	%rd4, %r1, 4;
	mul.wide.u32 	%rd5, %r2, 4;
$L__BB0_2:
	setp.ge.s32 	%p2, %r1, %r30;
	@%p2 bra 	$L__BB0_4;
	mul.wide.u32 	%rd22, %r1, 4;
	add.s64 	%rd23, %rd30, %rd22;
	ld.global.f32 	%f1, [%rd23];
	sqrt.rn.f32 	%f2, %f1;
	st.shared.f32 	[%r6], %f2;
$L__BB0_4:
	bar.sync 	0;
	min.s32 	%r25, %r2, %r31;
	mul.lo.s32 	%r10, %r25, %r16;
	setp.ge.s32 	%p3, %r1, %r10;
	@%p3 bra 	$L__BB0_10;
	mov.u64 	%rd32, %rd4;
	mov.u32 	%r32, %r1;
$L__BB0_6:
	div.s32 	%r12, %r32, %r16;
	setp.ge.s32 	%p4, %r12, %r30;
	@%p4 bra 	$L__BB0_8;
	shl.b32 	%r27, %r12, 2;
	add.s32 	%r29, %r24, %r27;
	ld.shared.f32 	%f3, [%r29];
	add.s64 	%rd25, %rd29, %rd32;
	ld.global.f32 	%f4, [%rd25];
	mul.f32 	%f5, %f3, %f4;
	add.s64 	%rd26, %rd31, %rd32;
	st.global.f32 	[%rd26], %f5;
	bra.uni 	$L__BB0_9;
$L__BB0_8:
	add.s64 	%rd24, %rd31, %rd32;
	mov.b32 	%r26, 0;
	st.global.u32 	[%rd24], %r26;
$L__BB0_9:
	add.s32 	%r32, %r32, %r2;
	add.s64 	%rd32, %rd32, %rd5;
	setp.lt.s32 	%p5, %r32, %r10;
	@%p5 bra 	$L__BB0_6;
$L__BB0_10:
	bar.sync 	0;
	mul.wide.s32 	%rd27, %r7, 4;
	add.s64 	%rd29, %rd29, %rd27;
	mul.wide.s32 	%rd28, %r5, 4;
	add.s64 	%rd30, %rd30, %rd28;
	add.s64 	%rd31, %rd31, %rd27;
	sub.s32 	%r30, %r30, %r5;
	sub.s32 	%r31, %r31, %r5;
	setp.gt.s32 	%p6, %r31, 0;
	@%p6 bra 	$L__BB0_2;
$L__BB0_11:
	ret;

}
	// .globl	_Z15calcWeightedCovIfEviiPKT_S2_PS0_
.visible .entry _Z15calcWeightedCovIfEviiPKT_S2_PS0_(
	.param .u32 _Z15calcWeightedCovIfEviiPKT_S2_PS0__param_0,
	.param .u32 _Z15calcWeightedCovIfEviiPKT_S2_PS0__param_1,
	.param .u64 .ptr .align 1 _Z15calcWeightedCovIfEviiPKT_S2_PS0__param_2,
	.param .u64 .ptr .align 1 _Z15calcWeightedCovIfEviiPKT_S2_PS0__param_3,
	.param .u64 .ptr .align 1 _Z15calcWeightedCovIfEviiPKT_S2_PS0__param_4
)
{
	.reg .pred 	%p<34>;
	.reg .b16 	%rs<5>;
	.reg .b32 	%r<322>;
	.reg .b32 	%f<159>;
	.reg .b64 	%rd<53>;

	ld.param.u32 	%r92, [_Z15calcWeightedCovIfEviiPKT_S2_PS0__param_0];
	ld.param.u32 	%r93, [_Z15calcWeightedCovIfEviiPKT_S2_PS0__param_1];
	ld.param.u64 	%rd12, [_Z15calcWeightedCovIfEviiPKT_S2_PS0__param_2];
	ld.param.u64 	%rd13, [_Z15calcWeightedCovIfEviiPKT_S2_PS0__param_3];
	ld.param.u64 	%rd14, [_Z15calcWeightedCovIfEviiPKT_S2_PS0__param_4];
	mov.u32 	%r1, %tid.x;
	mov.u32 	%r2, %ntid.x;
	add.s32 	%r95, %r1, %r2;
	cvt.u16.u32 	%rs2, %r95;
	add.s16 	%rs3, %rs2, -64;
	cvt.u16.u32 	%rs4, %r2;
	rem.s16 	%rs1, %rs3, %rs4;
	cvt.s32.s16 	%r314, %rs1;
	shl.b32 	%r4, %r92, 4;
	mad.lo.s32 	%r96, %r92, %r92, %r92;
	shr.u32 	%r97, %r96, 31;
	add.s32 	%r98, %r96, %r97;
	shr.s32 	%r99, %r98, 1;
	setp.ge.s32 	%p1, %r1, %r99;
	mov.b32 	%r302, -1;
	mov.u32 	%r303, %r302;
	@%p1 bra 	$L__BB1_2;
	div.s32 	%r100, %r1, %r92;
	mul.lo.s32 	%r101, %r100, %r92;
	sub.s32 	%r102, %r1, %r101;
	setp.gt.s32 	%p2, %r100, %r102;
	not.b32 	%r103, %r102;
	add.s32 	%r104, %r92, %r103;
	sub.s32 	%r105, %r92, %r100;
	selp.b32 	%r302, %r104, %r102, %p2;
	selp.b32 	%r303, %r105, %r100, %p2;
$L__BB1_2:
	mov.u32 	%r106, %ctaid.x;
	shl.b32 	%r107, %r106, 6;
	mul.lo.s32 	%r108, %r92, %r107;
	cvta.to.global.u64 	%rd15, %rd12;
	mul.wide.s32 	%rd16, %r108, 4;
	add.s64 	%rd52, %rd15, %rd16;
	cvta.to.global.u64 	%rd17, %rd13;
	mul.wide.s32 	%rd18, %r107, 4;
	add.s64 	%rd51, %rd17, %rd18;
	sub.s32 	%r310, %r93, %r107;
	mul.lo.s32 	%r109, %r92, %r106;
	mul.lo.s32 	%r110, %r109, %r92;
	cvta.to.global.u64 	%rd19, %rd14;
	mul.wide.u32 	%rd20, %r110, 4;
	add.s64 	%rd3, %rd19, %rd20;
	mov.u32 	%r111, %nctaid.x;
	shl.b32 	%r10, %r111, 6;
	setp.lt.s32 	%p3, %r310, 64;
	mov.f32 	%f148, 0f00000000;
	@%p3 bra 	$L__BB1_18;
	add.s32 	%r11, %r2, %r314;
	max.s32 	%r112, %r4, %r11;
	setp.lt.s32 	%p4, %r11, %r4;
	selp.u32 	%r113, 1, 0, %p4;
	add.s32 	%r114, %r11, %r113;
	sub.s32 	%r115, %r112, %r114;
	div.u32 	%r116, %r115, %r2;
	add.s32 	%r12, %r116, %r113;
	shl.b32 	%r117, %r314, 4;
	mov.u32 	%r118, shared_mem;
	add.s32 	%r119, %r118, %r117;
	add.s32 	%r13, %r119, 256;
	shl.b32 	%r14, %r2, 4;
	add.s32 	%r15, %r13, %r14;
	add.s32 	%r16, %r11, %r2;
	shl.b32 	%r120, %r302, 2;
	shl.b32 	%r17, %r92, 5;
	shl.b32 	%r121, %r303, 2;
	shl.b32 	%r122, %r92, 2;
	add.s32 	%r123, %r121, %r122;
	add.s32 	%r18, %r123, 256;
	shl.b32 	%r124, %r92, 3;
	add.s32 	%r125, %r124, %r121;
	add.s32 	%r19, %r125, 256;
	mul.lo.s32 	%r126, %r92, 12;
	add.s32 	%r127, %r126, %r121;
	add.s32 	%r20, %r127, 256;
	add.s32 	%r128, %r4, %r121;
	add.s32 	%r21, %r128, 256;
	mul.lo.s32 	%r129, %r92, 20;
	add.s32 	%r130, %r129, %r121;
	add.s32 	%r22, %r130, 256;
	mul.lo.s32 	%r131, %r92, 24;
	add.s32 	%r132, %r131, %r121;
	add.s32 	%r23, %r132, 256;
	mul.lo.s32 	%r133, %r92, 28;
	add.s32 	%r134, %r133, %r121;
	add.s32 	%r24, %r134, 256;
	add.s32 	%r135, %r120, %r122;
	add.s32 	%r25, %r135, 256;
	add.s32 	%r136, %r124, %r120;
	add.s32 	%r26, %r136, 256;
	add.s32 	%r137, %r126, %r120;
	add.s32 	%r27, %r137, 256;
	add.s32 	%r138, %r4, %r120;
	add.s32 	%r28, %r138, 256;
	add.s32 	%r139, %r129, %r120;
	add.s32 	%r29, %r139, 256;
	add.s32 	%r140, %r131, %r120;
	add.s32 	%r30, %r140, 256;
	add.s32 	%r141, %r133, %r120;
	add.s32 	%r31, %r141, 256;
	mov.f32 	%f148, 0f00000000;
	mul.wide.u32 	%rd21, %r1, 4;
	cvt.u64.u32 	%rd29, %r14;
$L__BB1_4:
	setp.gt.u32 	%p5, %r1, 63;
	@%p5 bra 	$L__BB1_6;
	add.s64 	%rd22, %rd51, %rd21;
	ld.global.f32 	%f23, [%rd22];
	shl.b32 	%r142, %r1, 2;
	mov.u32 	%r143, shared_mem;
	add.s32 	%r144, %r143, %r142;
	st.shared.f32 	[%r144], %f23;
$L__BB1_6:
	setp.le.s32 	%p6, %r4, %r314;
	@%p6 bra 	$L__BB1_13;
	and.b32  	%r33, %r12, 3;
	setp.eq.s32 	%p7, %r33, 3;
	mov.u32 	%r305, %r314;
	@%p7 bra 	$L__BB1_11;
	setp.eq.s32 	%p8, %r33, 0;
	cvt.s32.s16 	%r145, %rs1;
	mul.wide.s32 	%rd23, %r145, 16;
	add.s64 	%rd6, %rd52, %rd23;
	ld.global.v4.u32 	{%r146, %r147, %r148, %r149}, [%rd6];
	st.shared.v4.u32 	[%r13], {%r146, %r147, %r148, %r149};
	mov.u32 	%r305, %r11;
	@%p8 bra 	$L__BB1_11;
	and.b32  	%r150, %r12, 3;
	setp.eq.s32 	%p9, %r150, 1;
	mul.wide.s32 	%rd24, %r2, 16;
	add.s64 	%rd7, %rd6, %rd24;
	ld.global.v4.u32 	{%r151, %r152, %r153, %r154}, [%rd7];
	st.shared.v4.u32 	[%r15], {%r151, %r152, %r153, %r154};
	mov.u32 	%r305, %r16;
	@%p9 bra 	$L__BB1_11;
	add.s32 	%r305, %r16, %r2;
	cvt.u64.u32 	%rd25, %r14;
	add.s64 	%rd26, %rd7, %rd25;
	ld.global.v4.u32 	{%r155, %r156, %r157, %r158}, [%rd26];
	add.s32 	%r159, %r15, %r14;
	st.shared.v4.u32 	[%r159], {%r155, %r156, %r157, %r158};
$L__BB1_11:
	setp.lt.u32 	%p10, %r12, 3;
	@%p10 bra 	$L__BB1_13;
$L__BB1_12:
	shl.b32 	%r160, %r305, 4;
	mov.u32 	%r161, shared_mem;
	add.s32 	%r162, %r161, %r160;
	add.s32 	%r163, %r162, 256;
	mul.wide.s32 	%rd27, %r305, 16;
	add.s64 	%rd28, %rd52, %rd27;
	ld.global.v4.u32 	{%r164, %r165, %r166, %r167}, [%rd28];
	st.shared.v4.u32 	[%r162+256], {%r164, %r165, %r166, %r167};
	add.s32 	%r168, %r163, %r14;
	add.s64 	%rd30, %rd28, %rd29;
	ld.global.v4.u32 	{%r169, %r170, %r171, %r172}, [%rd30];
	st.shared.v4.u32 	[%r168], {%r169, %r170, %r171, %r172};
	add.s32 	%r173, %r168, %r14;
	add.s64 	%rd31, %rd30, %rd29;
	ld.global.v4.u32 	{%r174, %r175, %r176, %r177}, [%rd31];
	st.shared.v4.u32 	[%r173], {%r174, %r175, %r176, %r177};
	add.s32 	%r178, %r173, %r14;
	add.s64 	%rd32, %rd31, %rd29;
	ld.global.v4.u32 	{%r179, %r180, %r181, %r182}, [%rd32];
	st.shared.v4.u32 	[%r178], {%r179, %r180, %r181, %r182};
	shl.b32 	%r183, %r2, 2;
	add.s32 	%r305, %r183, %r305;
	setp.lt.s32 	%p11, %r305, %r4;
	@%p11 bra 	$L__BB1_12;
$L__BB1_13:
	setp.lt.s32 	%p12, %r302, 0;
	bar.sync 	0;
	@%p12 bra 	$L__BB1_17;
	mov.u32 	%r308, shared_mem;
	add.s32 	%r307, %r308, 16;
	mov.f32 	%f147, 0f00000000;
	mov.b32 	%r309, 16;
$L__BB1_15:
	shl.b32 	%r187, %r302, 2;
	add.s32 	%r188, %r187, %r308;
	ld.shared.f32 	%f25, [%r188+256];
	shl.b32 	%r189, %r303, 2;
	add.s32 	%r190, %r189, %r308;
	ld.shared.f32 	%f26, [%r190+256];
	mul.f32 	%f27, %f25, %f26;
	ld.shared.v4.f32 	{%f28, %f29, %f30, %f31}, [%r307+-16];
	fma.rn.f32 	%f32, %f27, %f28, %f147;
	add.s32 	%r191, %r308, %r25;
	ld.shared.f32 	%f33, [%r191];
	add.s32 	%r192, %r308, %r18;
	ld.shared.f32 	%f34, [%r192];
	mul.f32 	%f35, %f33, %f34;
	fma.rn.f32 	%f36, %f35, %f29, %f32;
	add.s32 	%r193, %r308, %r26;
	ld.shared.f32 	%f37, [%r193];
	add.s32 	%r194, %r308, %r19;
	ld.shared.f32 	%f38, [%r194];
	mul.f32 	%f39, %f37, %f38;
	fma.rn.f32 	%f40, %f39, %f30, %f36;
	add.s32 	%r195, %r308, %r27;
	ld.shared.f32 	%f41, [%r195];
	add.s32 	%r196, %r308, %r20;
	ld.shared.f32 	%f42, [%r196];
	mul.f32 	%f43, %f41, %f42;
	fma.rn.f32 	%f44, %f43, %f31, %f40;
	add.s32 	%r197, %r308, %r28;
	ld.shared.f32 	%f45, [%r197];
	add.s32 	%r198, %r308, %r21;
	ld.shared.f32 	%f46, [%r198];
	mul.f32 	%f47, %f45, %f46;
	ld.shared.v4.f32 	{%f48, %f49, %f50, %f51}, [%r307];
	fma.rn.f32 	%f52, %f47, %f48, %f44;
	add.s32 	%r199, %r308, %r29;
	ld.shared.f32 	%f53, [%r199];
	add.s32 	%r200, %r308, %r22;
	ld.shared.f32 	%f54, [%r200];
	mul.f32 	%f55, %f53, %f54;
	fma.rn.f32 	%f56, %f55, %f49, %f52;
	add.s32 	%r201, %r308, %r30;
	ld.shared.f32 	%f57, [%r201];
	add.s32 	%r202, %r308, %r23;
	ld.shared.f32 	%f58, [%r202];
	mul.f32 	%f59, %f57, %f58;
	fma.rn.f32 	%f60, %f59, %f50, %f56;
	add.s32 	%r203, %r308, %r31;
	ld.shared.f32 	%f61, [%r203];
	add.s32 	%r204, %r308, %r24;
	ld.shared.f32 	%f62, [%r204];
	mul.f32 	%f63, %f61, %f62;
	fma.rn.f32 	%f147, %f63, %f51, %f60;
	add.s32 	%r309, %r309, 32;
	add.s32 	%r308, %r308, %r17;
	add.s32 	%r307, %r307, 32;
	setp.ne.s32 	%p13, %r309, 272;
	@%p13 bra 	$L__BB1_15;
	add.f32 	%f148, %f148, %f147;
$L__BB1_17:
	mul.lo.s32 	%r205, %r92, %r10;
	bar.sync 	0;
	mul.wide.s32 	%rd33, %r205, 4;
	add.s64 	%rd52, %rd52, %rd33;
	mul.wide.s32 	%rd34, %r10, 4;
	add.s64 	%rd51, %rd51, %rd34;
	sub.s32 	%r310, %r310, %r10;
	setp.gt.s32 	%p14, %r310, 63;
	@%p14 bra 	$L__BB1_4;
$L__BB1_18:
	setp.lt.s32 	%p15, %r310, 1;
	@%p15 bra 	$L__BB1_41;
	setp.ge.s32 	%p16, %r1, %r310;
	@%p16 bra 	$L__BB1_21;
	mul.wide.u32 	%rd35, %r1, 4;
	add.s64 	%rd36, %rd51, %rd35;
	ld.global.f32 	%f64, [%rd36];
	shl.b32 	%r206, %r1, 2;
	mov.u32 	%r207, shared_mem;
	add.s32 	%r208, %r207, %r206;
	st.shared.f32 	[%r208], %f64;
$L__BB1_21:
	mul.lo.s32 	%r46, %r310, %r92;
	setp.le.s32 	%p17, %r46, %r314;
	@%p17 bra 	$L__BB1_28;
	add.s32 	%r209, %r2, %r314;
	max.s32 	%r210, %r46, %r209;
	setp.lt.s32 	%p18, %r209, %r46;
	selp.u32 	%r211, 1, 0, %p18;
	add.s32 	%r212, %r209, %r211;
	sub.s32 	%r213, %r210, %r212;
	div.u32 	%r214, %r213, %r2;
	add.s32 	%r47, %r214, %r211;
	and.b32  	%r215, %r47, 3;
	setp.eq.s32 	%p19, %r215, 3;
	@%p19 bra 	$L__BB1_25;
	shl.b32 	%r216, %r314, 2;
	mov.u32 	%r217, shared_mem;
	add.s32 	%r218, %r216, %r217;
	add.s32 	%r312, %r218, 256;
	shl.b32 	%r49, %r2, 2;
	add.s32 	%r219, %r47, 1;
	and.b32  	%r220, %r219, 3;
	neg.s32 	%r311, %r220;
$L__BB1_24:
	.pragma "nounroll";
	mul.wide.s32 	%rd37, %r314, 4;
	add.s64 	%rd38, %rd52, %rd37;
	ld.global.f32 	%f65, [%rd38];
	st.shared.f32 	[%r312], %f65;
	add.s32 	%r314, %r314, %r2;
	add.s32 	%r312, %r312, %r49;
	add.s32 	%r311, %r311, 1;
	setp.ne.s32 	%p20, %r311, 0;
	@%p20 bra 	$L__BB1_24;
$L__BB1_25:
	setp.lt.u32 	%p21, %r47, 3;
	@%p21 bra 	$L__BB1_28;
	mov.u32 	%r222, shared_mem;
	shl.b32 	%r225, %r2, 2;
	cvt.u64.u32 	%rd41, %r225;
$L__BB1_27:
	mul.wide.s32 	%rd39, %r314, 4;
	add.s64 	%rd40, %rd52, %rd39;
	ld.global.f32 	%f66, [%rd40];
	shl.b32 	%r221, %r314, 2;
	add.s32 	%r223, %r222, %r221;
	add.s32 	%r224, %r223, 256;
	st.shared.f32 	[%r223+256], %f66;
	add.s64 	%rd42, %rd40, %rd41;
	ld.global.f32 	%f67, [%rd42];
	add.s32 	%r226, %r224, %r225;
	st.shared.f32 	[%r226], %f67;
	add.s64 	%rd43, %rd42, %rd41;
	ld.global.f32 	%f68, [%rd43];
	add.s32 	%r227, %r226, %r225;
	st.shared.f32 	[%r227], %f68;
	add.s64 	%rd44, %rd43, %rd41;
	ld.global.f32 	%f69, [%rd44];
	add.s32 	%r228, %r227, %r225;
	st.shared.f32 	[%r228], %f69;
	add.s32 	%r314, %r225, %r314;
	setp.lt.s32 	%p22, %r314, %r46;
	@%p22 bra 	$L__BB1_27;
$L__BB1_28:
	bar.sync 	0;
	setp.lt.s32 	%p23, %r302, 0;
	@%p23 bra 	$L__BB1_44;
	and.b32  	%r60, %r310, 7;
	setp.lt.u32 	%p24, %r310, 8;
	mov.f32 	%f157, 0f00000000;
	mov.b32 	%r320, 0;
	@%p24 bra 	$L__BB1_32;
	and.b32  	%r320, %r310, 2147483640;
	neg.s32 	%r318, %r320;
	shl.b32 	%r232, %r302, 2;
	add.s32 	%r63, %r232, 256;
	shl.b32 	%r64, %r92, 5;
	shl.b32 	%r233, %r303, 2;
	shl.b32 	%r234, %r92, 2;
	add.s32 	%r72, %r233, 256;
	add.s32 	%r65, %r72, %r234;
	shl.b32 	%r235, %r92, 3;
	add.s32 	%r66, %r72, %r235;
	mul.lo.s32 	%r236, %r92, 12;
	add.s32 	%r67, %r72, %r236;
	add.s32 	%r68, %r72, %r4;
	mul.lo.s32 	%r237, %r92, 20;
	add.s32 	%r69, %r72, %r237;
	mul.lo.s32 	%r238, %r92, 24;
	add.s32 	%r70, %r72, %r238;
	mul.lo.s32 	%r239, %r92, 28;
	add.s32 	%r71, %r72, %r239;
	add.s32 	%r73, %r63, %r234;
	add.s32 	%r74, %r63, %r235;
	add.s32 	%r75, %r63, %r236;
	add.s32 	%r76, %r63, %r4;
	add.s32 	%r77, %r63, %r237;
	add.s32 	%r78, %r63, %r238;
	add.s32 	%r79, %r63, %r239;
	mov.u32 	%r317, shared_mem;
	add.s32 	%r316, %r317, 16;
	mov.f32 	%f157, 0f00000000;
$L__BB1_31:
	.pragma "nounroll";
	add.s32 	%r240, %r317, %r63;
	ld.shared.f32 	%f73, [%r240];
	add.s32 	%r241, %r317, %r72;
	ld.shared.f32 	%f74, [%r241];
	mul.f32 	%f75, %f73, %f74;
	ld.shared.v4.f32 	{%f76, %f77, %f78, %f79}, [%r316+-16];
	fma.rn.f32 	%f80, %f75, %f76, %f157;
	add.s32 	%r242, %r317, %r73;
	ld.shared.f32 	%f81, [%r242];
	add.s32 	%r243, %r317, %r65;
	ld.shared.f32 	%f82, [%r243];
	mul.f32 	%f83, %f81, %f82;
	fma.rn.f32 	%f84, %f83, %f77, %f80;
	add.s32 	%r244, %r317, %r74;
	ld.shared.f32 	%f85, [%r244];
	add.s32 	%r245, %r317, %r66;
	ld.shared.f32 	%f86, [%r245];
	mul.f32 	%f87, %f85, %f86;
	fma.rn.f32 	%f88, %f87, %f78, %f84;
	add.s32 	%r246, %r317, %r75;
	ld.shared.f32 	%f89, [%r246];
	add.s32 	%r247, %r317, %r67;
	ld.shared.f32 	%f90, [%r247];
	mul.f32 	%f91, %f89, %f90;
	fma.rn.f32 	%f92, %f91, %f79, %f88;
	add.s32 	%r248, %r317, %r76;
	ld.shared.f32 	%f93, [%r248];
	add.s32 	%r249, %r317, %r68;
	ld.shared.f32 	%f94, [%r249];
	mul.f32 	%f95, %f93, %f94;
	ld.shared.v4.f32 	{%f96, %f97, %f98, %f99}, [%r316];
	fma.rn.f32 	%f100, %f95, %f96, %f92;
	add.s32 	%r250, %r317, %r77;
	ld.shared.f32 	%f101, [%r250];
	add.s32 	%r251, %r317, %r69;
	ld.shared.f32 	%f102, [%r251];
	mul.f32 	%f103, %f101, %f102;
	fma.rn.f32 	%f104, %f103, %f97, %f100;
	add.s32 	%r252, %r317, %r78;
	ld.shared.f32 	%f105, [%r252];
	add.s32 	%r253, %r317, %r70;
	ld.shared.f32 	%f106, [%r253];
	mul.f32 	%f107, %f105, %f106;
	fma.rn.f32 	%f108, %f107, %f98, %f104;
	add.s32 	%r254, %r317, %r79;
	ld.shared.f32 	%f109, [%r254];
	add.s32 	%r255, %r317, %r71;
	ld.shared.f32 	%f110, [%r255];
	mul.f32 	%f111, %f109, %f110;
	fma.rn.f32 	%f157, %f111, %f99, %f108;
	add.s32 	%r318, %r318, 8;
	add.s32 	%r317, %r317, %r64;
	add.s32 	%r316, %r316, 32;
	setp.ne.s32 	%p25, %r318, 0;
	@%p25 bra 	$L__BB1_31;
$L__BB1_32:
	setp.eq.s32 	%p26, %r60, 0;
	@%p26 bra 	$L__BB1_40;
	and.b32  	%r87, %r310, 3;
	setp.lt.u32 	%p27, %r60, 4;
	@%p27 bra 	$L__BB1_35;
	mul.lo.s32 	%r256, %r320, %r92;
	add.s32 	%r257, %r256, %r302;
	shl.b32 	%r258, %r257, 2;
	mov.u32 	%r259, shared_mem;
	add.s32 	%r260, %r259, 256;
	add.s32 	%r261, %r260, %r258;
	ld.shared.f32 	%f113, [%r261];
	add.s32 	%r262, %r256, %r303;
	shl.b32 	%r263, %r262, 2;
	add.s32 	%r264, %r260, %r263;
	ld.shared.f32 	%f114, [%r264];
	mul.f32 	%f115, %f113, %f114;
	shl.b32 	%r265, %r320, 2;
	add.s32 	%r266, %r259, %r265;
	ld.shared.f32 	%f116, [%r266];
	fma.rn.f32 	%f117, %f115, %f116, %f157;
	shl.b32 	%r267, %r92, 2;
	add.s32 	%r268, %r261, %r267;
	ld.shared.f32 	%f118, [%r268];
	add.s32 	%r269, %r264, %r267;
	ld.shared.f32 	%f119, [%r269];
	mul.f32 	%f120, %f118, %f119;
	ld.shared.f32 	%f121, [%r266+4];
	fma.rn.f32 	%f122, %f120, %f121, %f117;
	add.s32 	%r270, %r268, %r267;
	ld.shared.f32 	%f123, [%r270];
	add.s32 	%r271, %r269, %r267;
	ld.shared.f32 	%f124, [%r271];
	mul.f32 	%f125, %f123, %f124;
	ld.shared.f32 	%f126, [%r266+8];
	fma.rn.f32 	%f127, %f125, %f126, %f122;
	add.s32 	%r272, %r270, %r267;
	ld.shared.f32 	%f128, [%r272];
	add.s32 	%r273, %r271, %r267;
	ld.shared.f32 	%f129, [%r273];
	mul.f32 	%f130, %f128, %f129;
	ld.shared.f32 	%f131, [%r266+12];
	fma.rn.f32 	%f157, %f130, %f131, %f127;
	add.s32 	%r320, %r320, 4;
$L__BB1_35:
	setp.eq.s32 	%p28, %r87, 0;
	@%p28 bra 	$L__BB1_40;
	setp.eq.s32 	%p29, %r87, 1;
	@%p29 bra 	$L__BB1_38;
	mul.lo.s32 	%r274, %r320, %r92;
	add.s32 	%r275, %r274, %r302;
	shl.b32 	%r276, %r275, 2;
	mov.u32 	%r277, shared_mem;
	add.s32 	%r278, %r277, 256;
	add.s32 	%r279, %r278, %r276;
	ld.shared.f32 	%f133, [%r279];
	add.s32 	%r280, %r274, %r303;
	shl.b32 	%r281, %r280, 2;
	add.s32 	%r282, %r278, %r281;
	ld.shared.f32 	%f134, [%r282];
	mul.f32 	%f135, %f133, %f134;
	shl.b32 	%r283, %r320, 2;
	add.s32 	%r284, %r277, %r283;
	ld.shared.f32 	%f136, [%r284];
	fma.rn.f32 	%f137, %f135, %f136, %f157;
	shl.b32 	%r285, %r92, 2;
	add.s32 	%r286, %r279, %r285;
	ld.shared.f32 	%f138, [%r286];
	add.s32 	%r287, %r282, %r285;
	ld.shared.f32 	%f139, [%r287];
	mul.f32 	%f140, %f138, %f139;
	ld.shared.f32 	%f141, [%r284+4];
	fma.rn.f32 	%f157, %f140, %f141, %f137;
	add.s32 	%r320, %r320, 2;
$L__BB1_38:
	and.b32  	%r288, %r310, 1;
	setp.eq.b32 	%p30, %r288, 1;
	not.pred 	%p31, %p30;
	@%p31 bra 	$L__BB1_40;
	mul.lo.s32 	%r289, %r320, %r92;
	add.s32 	%r290, %r289, %r302;
	shl.b32 	%r291, %r290, 2;
	mov.u32 	%r292, shared_mem;
	add.s32 	%r293, %r292, 256;
	add.s32 	%r294, %r293, %r291;
	ld.shared.f32 	%f142, [%r294];
	add.s32 	%r295, %r289, %r303;
	shl.b32 	%r296, %r295, 2;
	add.s32 	%r297, %r293, %r296;
	ld.shared.f32 	%f143, [%r297];
	mul.f32 	%f144, %f142, %f143;
	shl.b32 	%r298, %r320, 2;
	add.s32 	%r299, %r292, %r298;
	ld.shared.f32 	%f145, [%r299];
	fma.rn.f32 	%f157, %f144, %f145, %f157;
$L__BB1_40:
	add.f32 	%f148, %f148, %f157;
$L__BB1_41:
	setp.lt.s32 	%p32, %r302, 0;
	@%p32 bra 	$L__BB1_44;
	mad.lo.s32 	%r300, %r303, %r92, %r302;
	mul.wide.s32 	%rd45, %r300, 4;
	add.s64 	%rd46, %rd3, %rd45;
	st.global.f32 	[%rd46], %f148;
	setp.eq.s32 	%p33, %r302, %r303;
	@%p33 bra 	$L__BB1_44;
	mad.lo.s32 	%r301, %r302, %r92, %r303;
	mul.wide.s32 	%rd47, %r301, 4;
	add.s64 	%rd48, %rd3, %rd47;
	st.global.f32 	[%rd48], %f148;
$L__BB1_44:
	ret;

}
	// .globl	_Z10sumColumnsIfEviiPKT_PS0_
.visible .entry _Z10sumColumnsIfEviiPKT_PS0_(
	.param .u32 _Z10sumColumnsIfEviiPKT_PS0__param_0,
	.param .u32 _Z10sumColumnsIfEviiPKT_PS0__param_1,
	.param .u64 .ptr .align 1 _Z10sumColumnsIfEviiPKT_PS0__param_2,
	.param .u64 .ptr .align 1 _Z10sumColumnsIfEviiPKT_PS0__param_3
)
{
	.reg .pred 	%p<11>;
	.reg .b32 	%r<38>;
	.reg .b32 	%f<83>;
	.reg .b64 	%rd<43>;

	ld.param.u32 	%r23, [_Z10sumColumnsIfEviiPKT_PS0__param_0];
	ld.param.u32 	%r24, [_Z10sumColumnsIfEviiPKT_PS0__param_1];
	ld.param.u64 	%rd3, [_Z10sumColumnsIfEviiPKT_PS0__param_2];
	ld.param.u64 	%rd2, [_Z10sumColumnsIfEviiPKT_PS0__param_3];
	cvta.to.global.u64 	%rd1, %rd3;
	mov.u32 	%r25, %tid.x;
	mov.u32 	%r26, %ctaid.x;
	mov.u32 	%r27, %ntid.x;
	mad.lo.s32 	%r1, %r26, %r27, %r25;
	setp.ge.s32 	%p1, %r1, %r23;
	@%p1 bra 	$L__BB2_15;
	setp.lt.s32 	%p2, %r24, 1;
	mov.f32 	%f82, 0f00000000;
	@%p2 bra 	$L__BB2_14;
	and.b32  	%r2, %r24, 15;
	setp.lt.u32 	%p3, %r24, 16;
	mov.f32 	%f82, 0f00000000;
	mov.b32 	%r34, 0;
	@%p3 bra 	$L__BB2_5;
	and.b32  	%r34, %r24, 2147483632;
	neg.s32 	%r32, %r34;
	shl.b32 	%r5, %r23, 4;
	mov.f32 	%f82, 0f00000000;
	mul.wide.s32 	%rd6, %r23, 4;
	mov.u32 	%r31, %r1;
$L__BB2_4:
	.pragma "nounroll";
	mul.wide.s32 	%rd4, %r31, 4;
	add.s64 	%rd5, %rd1, %rd4;
	ld.global.nc.f32 	%f18, [%rd5];
	add.f32 	%f19, %f82, %f18;
	add.s64 	%rd7, %rd5, %rd6;
	ld.global.nc.f32 	%f20, [%rd7];
	add.f32 	%f21, %f19, %f20;
	add.s64 	%rd8, %rd7, %rd6;
	ld.global.nc.f32 	%f22, [%rd8];
	add.f32 	%f23, %f21, %f22;
	add.s64 	%rd9, %rd8, %rd6;
	ld.global.nc.f32 	%f24, [%rd9];
	add.f32 	%f25, %f23, %f24;
	add.s64 	%rd10, %rd9, %rd6;
	ld.global.nc.f32 	%f26, [%rd10];
	add.f32 	%f27, %f25, %f26;
	add.s64 	%rd11, %rd10, %rd6;
	ld.global.nc.f32 	%f28, [%rd11];
	add.f32 	%f29, %f27, %f28;
	add.s64 	%rd12, %rd11, %rd6;
	ld.global.nc.f32 	%f30, [%rd12];
	add.f32 	%f31, %f29, %f30;
	add.s64 	%rd13, %rd12, %rd6;
	ld.global.nc.f32 	%f32, [%rd13];
	add.f32 	%f33, %f31, %f32;
	add.s64 	%rd14, %rd13, %rd6;
	ld.global.nc.f32 	%f34, [%rd14];
	add.f32 	%f35, %f33, %f34;
	add.s64 	%rd15, %rd14, %rd6;
	ld.global.nc.f32 	%f36, [%rd15];
	add.f32 	%f37, %f35, %f36;
	add.s64 	%rd16, %rd15, %rd6;
	ld.global.nc.f32 	%f38, [%rd16];
	add.f32 	%f39, %f37, %f38;
	add.s64 	%rd17, %rd16, %rd6;
	ld.global.nc.f32 	%f40, [%rd17];
	add.f32 	%f41, %f39, %f40;
	add.s64 	%rd18, %rd17, %rd6;
	ld.global.nc.f32 	%f42, [%rd18];
	add.f32 	%f43, %f41, %f42;
	add.s64 	%rd19, %rd18, %rd6;
	ld.global.nc.f32 	%f44, [%rd19];
	add.f32 	%f45, %f43, %f44;
	add.s64 	%rd20, %rd19, %rd6;
	ld.global.nc.f32 	%f46, [%rd20];
	add.f32 	%f47, %f45, %f46;
	add.s64 	%rd21, %rd20, %rd6;
	ld.global.nc.f32 	%f48, [%rd21];
	add.f32 	%f82, %f47, %f48;
	add.s32 	%r32, %r32, 16;
	add.s32 	%r31, %r31, %r5;
	setp.ne.s32 	%p4, %r32, 0;
	@%p4 bra 	$L__BB2_4;
$L__BB2_5:
	setp.eq.s32 	%p5, %r2, 0;
	@%p5 bra 	$L__BB2_14;
	and.b32  	%r11, %r24, 7;
	setp.lt.u32 	%p6, %r2, 8;
	@%p6 bra 	$L__BB2_8;
	mad.lo.s32 	%r29, %r34, %r23, %r1;
	mul.wide.s32 	%rd22, %r29, 4;
	add.s64 	%rd23, %rd1, %rd22;
	ld.global.nc.f32 	%f50, [%rd23];
	add.f32 	%f51, %f82, %f50;
	mul.wide.s32 	%rd24, %r23, 4;
	add.s64 	%rd25, %rd23, %rd24;
	ld.global.nc.f32 	%f52, [%rd25];
	add.f32 	%f53, %f51, %f52;
	add.s64 	%rd26, %rd25, %rd24;
	ld.global.nc.f32 	%f54, [%rd26];
	add.f32 	%f55, %f53, %f54;
	add.s64 	%rd27, %rd26, %rd24;
	ld.global.nc.f32 	%f56, [%rd27];
	add.f32 	%f57, %f55, %f56;
	add.s64 	%rd28, %rd27, %rd24;
	ld.global.nc.f32 	%f58, [%rd28];
	add.f32 	%f59, %f57, %f58;
	add.s64 	%rd29, %rd28, %rd24;
	ld.global.nc.f32 	%f60, [%rd29];
	add.f32 	%f61, %f59, %f60;
	add.s64 	%rd30, %rd29, %rd24;
	ld.global.nc.f32 	%f62, [%rd30];
	add.f32 	%f63, %f61, %f62;
	add.s64 	%rd31, %rd30, %rd24;
	ld.global.nc.f32 	%f64, [%rd31];
	add.f32 	%f82, %f63, %f64;
	add.s32 	%r34, %r34, 8;
$L__BB2_8:
	setp.eq.s32 	%p7, %r11, 0;
	@%p7 bra 	$L__BB2_14;
	and.b32  	%r14, %r24, 3;
	setp.lt.u32 	%p8, %r11, 4;
	@%p8 bra 	$L__BB2_11;
	mad.lo.s32 	%r30, %r34, %r23, %r1;
	mul.wide.s32 	%rd32, %r30, 4;
	add.s64 	%rd33, %rd1, %rd32;
	ld.global.nc.f32 	%f66, [%rd33];
	add.f32 	%f67, %f82, %f66;
	mul.wide.s32 	%rd34, %r23, 4;
	add.s64 	%rd35, %rd33, %rd34;
	ld.global.nc.f32 	%f68, [%rd35];
	add.f32 	%f69, %f67, %f68;
	add.s64 	%rd36, %rd35, %rd34;
	ld.global.nc.f32 	%f70, [%rd36];
	add.f32 	%f71, %f69, %f70;
	add.s64 	%rd37, %rd36, %rd34;
	ld.global.nc.f32 	%f72, [%rd37];
	add.f32 	%f82, %f71, %f72;
	add.s32 	%r34, %r34, 4;
$L__BB2_11:
	setp.eq.s32 	%p9, %r14, 0;
	@%p9 bra 	$L__BB2_14;
	mad.lo.s32 	%r37, %r34, %r23, %r1;
	neg.s32 	%r36, %r14;
$L__BB2_13:
	.pragma "nounroll";
	mul.wide.s32 	%rd38, %r37, 4;
	add.s64 	%rd39, %rd1, %rd38;
	ld.global.nc.f32 	%f73, [%rd39];
	add.f32 	%f82, %f82, %f73;
	add.s32 	%r37, %r37, %r23;
	add.s32 	%r36, %r36, 1;
	setp.ne.s32 	%p10, %r36, 0;
	@%p10 bra 	$L__BB2_13;
$L__BB2_14:
	cvta.to.global.u64 	%rd40, %rd2;
	mul.wide.s32 	%rd41, %r1, 4;
	add.s64 	%rd42, %rd40, %rd41;
	st.global.f32 	[%rd42], %f82;
$L__BB2_15:
	ret;

}
	// .globl	_Z14sqrtScaledCopyIdEviiiPKT_S2_PS0_
.visible .entry _Z14sqrtScaledCopyIdEviiiPKT_S2_PS0_(
	.param .u32 _Z14sqrtScaledCopyIdEviiiPKT_S2_PS0__param_0,
	.param .u32 _Z14sqrtScaledCopyIdEviiiPKT_S2_PS0__param_1,
	.param .u32 _Z14sqrtScaledCopyIdEviiiPKT_S2_PS0__param_2,
	.param .u64 .ptr .align 1 _Z14sqrtScaledCopyIdEviiiPKT_S2_PS0__param_3,
	.param .u64 .ptr .align 1 _Z14sqrtScaledCopyIdEviiiPKT_S2_PS0__param_4,
	.param .u64 .ptr .align 1 _Z14sqrtScaledCopyIdEviiiPKT_S2_PS0__param_5
)
{
	.reg .pred 	%p<7>;
	.reg .b32 	%r<32>;
	.reg .b64 	%rd<34>;
	.reg .b64 	%fd<6>;

	ld.param.u32 	%r16, [_Z14sqrtScaledCopyIdEviiiPKT_S2_PS0__param_0];
	ld.param.u32 	%r17, [_Z14sqrtScaledCopyIdEviiiPKT_S2_PS0__param_1];
	ld.param.u32 	%r18, [_Z14sqrtScaledCopyIdEviiiPKT_S2_PS0__param_2];
	ld.param.u64 	%rd14, [_Z14sqrtScaledCopyIdEviiiPKT_S2_PS0__param_3];
	ld.param.u64 	%rd15, [_Z14sqrtScaledCopyIdEviiiPKT_S2_PS0__param_4];
	ld.param.u64 	%rd16, [_Z14sqrtScaledCopyIdEviiiPKT_S2_PS0__param_5];
	cvta.to.global.u64 	%rd17, %rd14;
	cvta.to.global.u64 	%rd18, %rd16;
	cvta.to.global.u64 	%rd19, %rd15;
	mov.u32 	%r1, %tid.x;
	mov.u32 	%r2, %ntid.x;
	mov.u32 	%r19, %ctaid.x;
	mul.lo.s32 	%r20, %r19, %r2;
	mul.lo.s32 	%r21, %r16, %r20;
	mul.wide.s32 	%rd20, %r21, 8;
	add.s64 	%rd30, %rd17, %rd20;
	mul.wide.s32 	%rd21, %r20, 8;
	add.s64 	%rd31, %rd19, %rd21;
	add.s64 	%rd32, %rd18, %rd20;
	sub.s32 	%r29, %r17, %r20;
	sub.s32 	%r30, %r18, %r20;
	mov.u32 	%r22, %nctaid.x;
	mul.lo.s32 	%r5, %r2, %r22;
	setp.lt.s32 	%p1, %r30, 1;
	@%p1 bra 	$L__BB3_11;
	shl.b32 	%r23, %r1, 3;
	mov.u32 	%r24, shared_mem;
	add.s32 	%r6, %r24, %r23;
	mul.lo.s32 	%r7, %r16, %r5;
	mul.wide.u32 	%rd4, %r1, 8;
	mul.wide.u32 	%rd5, %r2, 8;
$L__BB3_2:
	setp.ge.s32 	%p2, %r1, %r29;
	@%p2 bra 	$L__BB3_4;
	mul.wide.u32 	%rd22, %r1, 8;
	add.s64 	%rd23, %rd31, %rd22;
	ld.global.f64 	%fd1, [%rd23];
	sqrt.rn.f64 	%fd2, %fd1;
	st.shared.f64 	[%r6], %fd2;
$L__BB3_4:
	bar.sync 	0;
	min.s32 	%r25, %r2, %r30;
	mul.lo.s32 	%r10, %r25, %r16;
	setp.ge.s32 	%p3, %r1, %r10;
	@%p3 bra 	$L__BB3_10;
	mov.u64 	%rd33, %rd4;
	mov.u32 	%r31, %r1;
$L__BB3_6:
	div.s32 	%r12, %r31, %r16;
	setp.ge.s32 	%p4, %r12, %r29;
	@%p4 bra 	$L__BB3_8;
	shl.b32 	%r26, %r12, 3;
	add.s32 	%r28, %r24, %r26;
	ld.shared.f64 	%fd3, [%r28];
	add.s64 	%rd26, %rd30, %rd33;
	ld.global.f64 	%fd4, [%rd26];
	mul.f64 	%fd5, %fd3, %fd4;
	add.s64 	%rd27, %rd32, %rd33;
	st.global.f64 	[%rd27], %fd5;
	bra.uni 	$L__BB3_9;
$L__BB3_8:
	add.s64 	%rd24, %rd32, %rd33;
	mov.b64 	%rd25, 0;
	st.global.u64 	[%rd24], %rd25;
$L__BB3_9:
	add.s32 	%r31, %r31, %r2;
	add.s64 	%rd33, %rd33, %rd5;
	setp.lt.s32 	%p5, %r31, %r10;
	@%p5 bra 	$L__BB3_6;
$L__BB3_10:
	bar.sync 	0;
	mul.wide.s32 	%rd28, %r7, 8;
	add.s64 	%rd30, %rd30, %rd28;
	mul.wide.s32 	%rd29, %r5, 8;
	add.s64 	%rd31, %rd31, %rd29;
	add.s64 	%rd32, %rd32, %rd28;
	sub.s32 	%r29, %r29, %r5;
	sub.s32 	%r30, %r30, %r5;
	setp.gt.s32 	%p6, %r30, 0;
	@%p6 bra 	$L__BB3_2;
$L__BB3_11:
	ret;

}
	// .globl	_Z15calcWeightedCovIdEviiPKT_S2_PS0_
.visible .entry _Z15calcWeightedCovIdEviiPKT_S2_PS0_(
	.param .u32 _Z15calcWeightedCovIdEviiPKT_S2_PS0__param_0,
	.param .u32 _Z15calcWeightedCovIdEviiPKT_S2_PS0__param_1,
	.param .u64 .ptr .align 1 _Z15calcWeightedCovIdEviiPKT_S2_PS0__param_2,
	.param .u64 .ptr .align 1 _Z15calcWeightedCovIdEviiPKT_S2_PS0__param_3,
	.param .u64 .ptr .align 1 _Z15calcWeightedCovIdEviiPKT_S2_PS0__param_4
)
{
	.reg .pred 	%p<33>;
	.reg .b16 	%rs<5>;
	.reg .b32 	%r<388>;
	.reg .b64 	%rd<70>;
	.reg .b64 	%fd<276>;

	ld.param.u32 	%r116, [_Z15calcWeightedCovIdEviiPKT_S2_PS0__param_0];
	mov.u32 	%r1, %tid.x;
	mov.u32 	%r119, %ntid.x;
	add.s32 	%r120, %r1, %r119;
	cvt.u16.u32 	%rs2, %r120;
	add.s16 	%rs3, %rs2, -32;
	cvt.u16.u32 	%rs4, %r119;
	rem.s16 	%rs1, %rs3, %rs4;
	cvt.s32.s16 	%r380, %rs1;
	mad.lo.s32 	%r121, %r116, %r116, %r116;
	shr.u32 	%r122, %r121, 31;
	add.s32 	%r123, %r121, %r122;
	shr.s32 	%r124, %r123, 1;
	setp.ge.s32 	%p1, %r1, %r124;
	mov.b32 	%r371, -1;
	mov.u32 	%r372, %r371;
	@%p1 bra 	$L__BB4_2;
	ld.param.u32 	%r355, [_Z15calcWeightedCovIdEviiPKT_S2_PS0__param_0];
	div.s32 	%r125, %r1, %r355;
	mul.lo.s32 	%r126, %r125, %r355;
	sub.s32 	%r127, %r1, %r126;
	setp.gt.s32 	%p2, %r125, %r127;
	not.b32 	%r128, %r127;
	add.s32 	%r129, %r355, %r128;
	sub.s32 	%r130, %r355, %r125;
	selp.b32 	%r371, %r129, %r127, %p2;
	selp.b32 	%r372, %r130, %r125, %p2;
$L__BB4_2:
	ld.param.u64 	%rd63, [_Z15calcWeightedCovIdEviiPKT_S2_PS0__param_3];
	ld.param.u64 	%rd61, [_Z15calcWeightedCovIdEviiPKT_S2_PS0__param_2];
	ld.param.u32 	%r369, [_Z15calcWeightedCovIdEviiPKT_S2_PS0__param_1];
	ld.param.u32 	%r356, [_Z15calcWeightedCovIdEviiPKT_S2_PS0__param_0];
	mov.u32 	%r131, %ctaid.x;
	shl.b32 	%r132, %r131, 5;
	mul.lo.s32 	%r133, %r356, %r132;
	cvta.to.global.u64 	%rd15, %rd61;
	mul.wide.s32 	%rd16, %r133, 8;
	add.s64 	%rd69, %rd15, %rd16;
	cvta.to.global.u64 	%rd17, %rd63;
	mul.wide.s32 	%rd18, %r132, 8;
	add.s64 	%rd68, %rd17, %rd18;
	sub.s32 	%r376, %r369, %r132;
	setp.lt.s32 	%p3, %r376, 32;
	mov.f64 	%fd265, 0d0000000000000000;
	@%p3 bra 	$L__BB4_16;
	ld.param.u64 	%rd64, [_Z15calcWeightedCovIdEviiPKT_S2_PS0__param_3];
	ld.param.u64 	%rd62, [_Z15calcWeightedCovIdEviiPKT_S2_PS0__param_2];
	ld.param.u32 	%r370, [_Z15calcWeightedCovIdEviiPKT_S2_PS0__param_1];
	ld.param.u32 	%r357, [_Z15calcWeightedCovIdEviiPKT_S2_PS0__param_0];
	sub.s32 	%r376, %r370, %r132;
	cvta.to.global.u64 	%rd19, %rd62;
	mul.lo.s32 	%r136, %r357, %r132;
	mul.wide.s32 	%rd20, %r136, 8;
	add.s64 	%rd69, %rd19, %rd20;
	cvta.to.global.u64 	%rd21, %rd64;
	add.s64 	%rd68, %rd21, %rd18;
	add.s32 	%r137, %r119, %r380;
	shl.b32 	%r138, %r357, 4;
	max.s32 	%r139, %r138, %r137;
	setp.lt.s32 	%p4, %r137, %r138;
	selp.u32 	%r140, 1, 0, %p4;
	add.s32 	%r141, %r137, %r140;
	sub.s32 	%r142, %r139, %r141;
	div.u32 	%r143, %r142, %r119;
	add.s32 	%r10, %r143, %r140;
	shl.b32 	%r144, %r371, 3;
	mov.u32 	%r145, shared_mem;
	add.s32 	%r146, %r145, 256;
	add.s32 	%r147, %r146, %r144;
	shl.b32 	%r148, %r372, 3;
	add.s32 	%r149, %r146, %r148;
	shl.b32 	%r150, %r357, 3;
	add.s32 	%r11, %r147, %r150;
	add.s32 	%r12, %r149, %r150;
	add.s32 	%r13, %r11, %r150;
	add.s32 	%r14, %r12, %r150;
	add.s32 	%r15, %r13, %r150;
	add.s32 	%r16, %r14, %r150;
	add.s32 	%r151, %r15, %r150;
	add.s32 	%r152, %r16, %r150;
	add.s32 	%r17, %r151, %r150;
	add.s32 	%r18, %r152, %r150;
	add.s32 	%r19, %r17, %r150;
	add.s32 	%r20, %r18, %r150;
	add.s32 	%r21, %r19, %r150;
	add.s32 	%r22, %r20, %r150;
	add.s32 	%r23, %r21, %r150;
	add.s32 	%r24, %r22, %r150;
	add.s32 	%r25, %r23, %r150;
	add.s32 	%r26, %r24, %r150;
	add.s32 	%r27, %r25, %r150;
	add.s32 	%r28, %r26, %r150;
	add.s32 	%r153, %r27, %r150;
	add.s32 	%r29, %r28, %r150;
	add.s32 	%r30, %r153, %r150;
	add.s32 	%r31, %r29, %r150;
	add.s32 	%r32, %r30, %r150;
	add.s32 	%r33, %r31, %r150;
	add.s32 	%r34, %r32, %r150;
	add.s32 	%r35, %r33, %r150;
	add.s32 	%r36, %r34, %r150;
	add.s32 	%r37, %r35, %r150;
	add.s32 	%r38, %r36, %r150;
	add.s32 	%r39, %r37, %r150;
	add.s32 	%r40, %r38, %r150;
	add.s32 	%r41, %r39, %r150;
	add.s32 	%r42, %r40, %r150;
	add.s32 	%r154, %r41, %r150;
	add.s32 	%r155, %r42, %r150;
	add.s32 	%r156, %r154, %r150;
	add.s32 	%r157, %r155, %r150;
	add.s32 	%r158, %r156, %r150;
	add.s32 	%r43, %r157, %r150;
	add.s32 	%r159, %r158, %r150;
	add.s32 	%r160, %r43, %r150;
	add.s32 	%r161, %r159, %r150;
	add.s32 	%r44, %r160, %r150;
	add.s32 	%r45, %r161, %r150;
	add.s32 	%r46, %r44, %r150;
	add.s32 	%r47, %r45, %r150;
	add.s32 	%r48, %r46, %r150;
	add.s32 	%r49, %r47, %r150;
	add.s32 	%r162, %r48, %r150;
	add.s32 	%r163, %r49, %r150;
	add.s32 	%r50, %r162, %r150;
	add.s32 	%r51, %r163, %r150;
	add.s32 	%r52, %r50, %r150;
	add.s32 	%r53, %r51, %r150;
	add.s32 	%r54, %r52, %r150;
	add.s32 	%r55, %r53, %r150;
	add.s32 	%r56, %r54, %r150;
	add.s32 	%r57, %r55, %r150;
	mov.f64 	%fd265, 0d0000000000000000;
$L__BB4_4:
	mov.u32 	%r59, %tid.x;
	setp.gt.u32 	%p5, %r59, 31;
	@%p5 bra 	$L__BB4_6;
	mul.wide.u32 	%rd23, %r59, 8;
	add.s64 	%rd24, %rd68, %rd23;
	ld.global.f64 	%fd21, [%rd24];
	shl.b32 	%r164, %r59, 3;
	mov.u32 	%r165, shared_mem;
	add.s32 	%r166, %r165, %r164;
	st.shared.f64 	[%r166], %fd21;
$L__BB4_6:
	ld.param.u32 	%r358, [_Z15calcWeightedCovIdEviiPKT_S2_PS0__param_0];
	shl.b32 	%r167, %r358, 4;
	setp.le.s32 	%p6, %r167, %r380;
	@%p6 bra 	$L__BB4_13;
	and.b32  	%r168, %r10, 3;
	setp.eq.s32 	%p7, %r168, 3;
	mov.u32 	%r374, %r380;
	@%p7 bra 	$L__BB4_11;
	add.s32 	%r374, %r119, %r380;
	and.b32  	%r169, %r10, 3;
	setp.eq.s32 	%p8, %r169, 0;
	mul.wide.s32 	%rd25, %r380, 16;
	add.s64 	%rd26, %rd69, %rd25;
	ld.global.v4.u32 	{%r171, %r172, %r173, %r174}, [%rd26];
	shl.b32 	%r175, %r380, 4;
	mov.u32 	%r176, shared_mem;
	add.s32 	%r177, %r176, %r175;
	st.shared.v4.u32 	[%r177+256], {%r171, %r172, %r173, %r174};
	@%p8 bra 	$L__BB4_11;
	add.s32 	%r178, %r119, %r380;
	add.s32 	%r374, %r178, %r119;
	and.b32  	%r179, %r10, 3;
	setp.eq.s32 	%p9, %r179, 1;
	mul.wide.s32 	%rd27, %r380, 16;
	add.s64 	%rd28, %rd69, %rd27;
	mul.wide.s32 	%rd29, %r119, 16;
	add.s64 	%rd30, %rd28, %rd29;
	ld.global.v4.u32 	{%r181, %r182, %r183, %r184}, [%rd30];
	shl.b32 	%r185, %r380, 4;
	mov.u32 	%r186, shared_mem;
	add.s32 	%r187, %r186, %r185;
	shl.b32 	%r188, %r119, 4;
	add.s32 	%r189, %r187, %r188;
	st.shared.v4.u32 	[%r189+256], {%r181, %r182, %r183, %r184};
	@%p9 bra 	$L__BB4_11;
	add.s32 	%r190, %r119, %r380;
	add.s32 	%r191, %r190, %r119;
	add.s32 	%r374, %r191, %r119;
	shl.b32 	%r192, %r119, 4;
	cvt.u64.u32 	%rd31, %r192;
	mul.wide.s32 	%rd32, %r380, 16;
	add.s64 	%rd33, %rd69, %rd32;
	mul.wide.s32 	%rd34, %r119, 16;
	add.s64 	%rd35, %rd33, %rd34;
	add.s64 	%rd36, %rd35, %rd31;
	ld.global.v4.u32 	{%r194, %r195, %r196, %r197}, [%rd36];
	shl.b32 	%r198, %r380, 4;
	mov.u32 	%r199, shared_mem;
	add.s32 	%r200, %r199, %r198;
	add.s32 	%r201, %r200, %r192;
	add.s32 	%r202, %r201, %r192;
	st.shared.v4.u32 	[%r202+256], {%r194, %r195, %r196, %r197};
$L__BB4_11:
	setp.lt.u32 	%p10, %r10, 3;
	@%p10 bra 	$L__BB4_13;
$L__BB4_12:
	ld.param.u32 	%r359, [_Z15calcWeightedCovIdEviiPKT_S2_PS0__param_0];
	shl.b32 	%r203, %r374, 4;
	mov.u32 	%r204, shared_mem;
	add.s32 	%r205, %r204, %r203;
	add.s32 	%r206, %r205, 256;
	mul.wide.s32 	%rd37, %r374, 16;
	add.s64 	%rd38, %rd69, %rd37;
	ld.global.v4.u32 	{%r207, %r208, %r209, %r210}, [%rd38];
	st.shared.v4.u32 	[%r205+256], {%r207, %r208, %r209, %r210};
	shl.b32 	%r211, %r119, 4;
	add.s32 	%r212, %r206, %r211;
	cvt.u64.u32 	%rd39, %r211;
	add.s64 	%rd40, %rd38, %rd39;
	ld.global.v4.u32 	{%r213, %r214, %r215, %r216}, [%rd40];
	st.shared.v4.u32 	[%r212], {%r213, %r214, %r215, %r216};
	add.s32 	%r217, %r212, %r211;
	add.s64 	%rd41, %rd40, %rd39;
	ld.global.v4.u32 	{%r218, %r219, %r220, %r221}, [%rd41];
	st.shared.v4.u32 	[%r217], {%r218, %r219, %r220, %r221};
	add.s32 	%r222, %r217, %r211;
	add.s64 	%rd42, %rd41, %rd39;
	ld.global.v4.u32 	{%r223, %r224, %r225, %r226}, [%rd42];
	st.shared.v4.u32 	[%r222], {%r223, %r224, %r225, %r226};
	shl.b32 	%r227, %r119, 2;
	add.s32 	%r374, %r227, %r374;
	shl.b32 	%r228, %r359, 4;
	setp.lt.s32 	%p11, %r374, %r228;
	@%p11 bra 	$L__BB4_12;
$L__BB4_13:
	setp.lt.s32 	%p12, %r371, 0;
	bar.sync 	0;
	@%p12 bra 	$L__BB4_15;
	ld.param.u32 	%r360, [_Z15calcWeightedCovIdEviiPKT_S2_PS0__param_0];
	shl.b32 	%r229, %r371, 3;
	mov.u32 	%r230, shared_mem;
	add.s32 	%r231, %r230, 256;
	add.s32 	%r232, %r231, %r229;
	ld.shared.f64 	%fd22, [%r232];
	shl.b32 	%r233, %r372, 3;
	add.s32 	%r234, %r231, %r233;
	ld.shared.f64 	%fd23, [%r234];
	mul.f64 	%fd24, %fd22, %fd23;
	ld.shared.v2.f64 	{%fd25, %fd26}, [shared_mem];
	fma.rn.f64 	%fd27, %fd24, %fd25, 0d0000000000000000;
	ld.shared.f64 	%fd28, [%r11];
	ld.shared.f64 	%fd29, [%r12];
	mul.f64 	%fd30, %fd28, %fd29;
	fma.rn.f64 	%fd31, %fd30, %fd26, %fd27;
	ld.shared.f64 	%fd32, [%r13];
	ld.shared.f64 	%fd33, [%r14];
	mul.f64 	%fd34, %fd32, %fd33;
	ld.shared.v2.f64 	{%fd35, %fd36}, [shared_mem+16];
	fma.rn.f64 	%fd37, %fd34, %fd35, %fd31;
	ld.shared.f64 	%fd38, [%r15];
	ld.shared.f64 	%fd39, [%r16];
	mul.f64 	%fd40, %fd38, %fd39;
	fma.rn.f64 	%fd41, %fd40, %fd36, %fd37;
	shl.b32 	%r235, %r360, 3;
	add.s32 	%r236, %r15, %r235;
	ld.shared.f64 	%fd42, [%r236];
	add.s32 	%r237, %r16, %r235;
	ld.shared.f64 	%fd43, [%r237];
	mul.f64 	%fd44, %fd42, %fd43;
	ld.shared.v2.f64 	{%fd45, %fd46}, [shared_mem+32];
	fma.rn.f64 	%fd47, %fd44, %fd45, %fd41;
	ld.shared.f64 	%fd48, [%r17];
	ld.shared.f64 	%fd49, [%r18];
	mul.f64 	%fd50, %fd48, %fd49;
	fma.rn.f64 	%fd51, %fd50, %fd46, %fd47;
	ld.shared.f64 	%fd52, [%r19];
	ld.shared.f64 	%fd53, [%r20];
	mul.f64 	%fd54, %fd52, %fd53;
	ld.shared.v2.f64 	{%fd55, %fd56}, [shared_mem+48];
	fma.rn.f64 	%fd57, %fd54, %fd55, %fd51;
	ld.shared.f64 	%fd58, [%r21];
	ld.shared.f64 	%fd59, [%r22];
	mul.f64 	%fd60, %fd58, %fd59;
	fma.rn.f64 	%fd61, %fd60, %fd56, %fd57;
	ld.shared.f64 	%fd62, [%r23];
	ld.shared.f64 	%fd63, [%r24];
	mul.f64 	%fd64, %fd62, %fd63;
	ld.shared.v2.f64 	{%fd65, %fd66}, [shared_mem+64];
	fma.rn.f64 	%fd67, %fd64, %fd65, %fd61;
	ld.shared.f64 	%fd68, [%r25];
	ld.shared.f64 	%fd69, [%r26];
	mul.f64 	%fd70, %fd68, %fd69;
	fma.rn.f64 	%fd71, %fd70, %fd66, %fd67;
	ld.shared.f64 	%fd72, [%r27];
	ld.shared.f64 	%fd73, [%r28];
	mul.f64 	%fd74, %fd72, %fd73;
	ld.shared.v2.f64 	{%fd75, %fd76}, [shared_mem+80];
	fma.rn.f64 	%fd77, %fd74, %fd75, %fd71;
	add.s32 	%r238, %r27, %r235;
	ld.shared.f64 	%fd78, [%r238];
	ld.shared.f64 	%fd79, [%r29];
	mul.f64 	%fd80, %fd78, %fd79;
	fma.rn.f64 	%fd81, %fd80, %fd76, %fd77;
	ld.shared.f64 	%fd82, [%r30];
	ld.shared.f64 	%fd83, [%r31];
	mul.f64 	%fd84, %fd82, %fd83;
	ld.shared.v2.f64 	{%fd85, %fd86}, [shared_mem+96];
	fma.rn.f64 	%fd87, %fd84, %fd85, %fd81;
	ld.shared.f64 	%fd88, [%r32];
	ld.shared.f64 	%fd89, [%r33];
	mul.f64 	%fd90, %fd88, %fd89;
	fma.rn.f64 	%fd91, %fd90, %fd86, %fd87;
	ld.shared.f64 	%fd92, [%r34];
	ld.shared.f64 	%fd93, [%r35];
	mul.f64 	%fd94, %fd92, %fd93;
	ld.shared.v2.f64 	{%fd95, %fd96}, [shared_mem+112];
	fma.rn.f64 	%fd97, %fd94, %fd95, %fd91;
	ld.shared.f64 	%fd98, [%r36];
	ld.shared.f64 	%fd99, [%r37];
	mul.f64 	%fd100, %fd98, %fd99;
	fma.rn.f64 	%fd101, %fd100, %fd96, %fd97;
	ld.shared.f64 	%fd102, [%r38];
	ld.shared.f64 	%fd103, [%r39];
	mul.f64 	%fd104, %fd102, %fd103;
	ld.shared.v2.f64 	{%fd105, %fd106}, [shared_mem+128];
	fma.rn.f64 	%fd107, %fd104, %fd105, %fd101;
	ld.shared.f64 	%fd108, [%r40];
	ld.shared.f64 	%fd109, [%r41];
	mul.f64 	%fd110, %fd108, %fd109;
	fma.rn.f64 	%fd111, %fd110, %fd106, %fd107;
	ld.shared.f64 	%fd112, [%r42];
	add.s32 	%r239, %r41, %r235;
	ld.shared.f64 	%fd113, [%r239];
	mul.f64 	%fd114, %fd112, %fd113;
	ld.shared.v2.f64 	{%fd115, %fd116}, [shared_mem+144];
	fma.rn.f64 	%fd117, %fd114, %fd115, %fd111;
	add.s32 	%r240, %r42, %r235;
	ld.shared.f64 	%fd118, [%r240];
	add.s32 	%r241, %r239, %r235;
	ld.shared.f64 	%fd119, [%r241];
	mul.f64 	%fd120, %fd118, %fd119;
	fma.rn.f64 	%fd121, %fd120, %fd116, %fd117;
	add.s32 	%r242, %r240, %r235;
	ld.shared.f64 	%fd122, [%r242];
	add.s32 	%r243, %r241, %r235;
	ld.shared.f64 	%fd123, [%r243];
	mul.f64 	%fd124, %fd122, %fd123;
	ld.shared.v2.f64 	{%fd125, %fd126}, [shared_mem+160];
	fma.rn.f64 	%fd127, %fd124, %fd125, %fd121;
	ld.shared.f64 	%fd128, [%r43];
	add.s32 	%r244, %r243, %r235;
	ld.shared.f64 	%fd129, [%r244];
	mul.f64 	%fd130, %fd128, %fd129;
	fma.rn.f64 	%fd131, %fd130, %fd126, %fd127;
	add.s32 	%r245, %r43, %r235;
	ld.shared.f64 	%fd132, [%r245];
	add.s32 	%r246, %r244, %r235;
	ld.shared.f64 	%fd133, [%r246];
	mul.f64 	%fd134, %fd132, %fd133;
	ld.shared.v2.f64 	{%fd135, %fd136}, [shared_mem+176];
	fma.rn.f64 	%fd137, %fd134, %fd135, %fd131;
	ld.shared.f64 	%fd138, [%r44];
	ld.shared.f64 	%fd139, [%r45];
	mul.f64 	%fd140, %fd138, %fd139;
	fma.rn.f64 	%fd141, %fd140, %fd136, %fd137;
	ld.shared.f64 	%fd142, [%r46];
	ld.shared.f64 	%fd143, [%r47];
	mul.f64 	%fd144, %fd142, %fd143;
	ld.shared.v2.f64 	{%fd145, %fd146}, [shared_mem+192];
	fma.rn.f64 	%fd147, %fd144, %fd145, %fd141;
	ld.shared.f64 	%fd148, [%r48];
	ld.shared.f64 	%fd149, [%r49];
	mul.f64 	%fd150, %fd148, %fd149;
	fma.rn.f64 	%fd151, %fd150, %fd146, %fd147;
	add.s32 	%r247, %r48, %r235;
	ld.shared.f64 	%fd152, [%r247];
	add.s32 	%r248, %r49, %r235;
	ld.shared.f64 	%fd153, [%r248];
	mul.f64 	%fd154, %fd152, %fd153;
	ld.shared.v2.f64 	{%fd155, %fd156}, [shared_mem+208];
	fma.rn.f64 	%fd157, %fd154, %fd155, %fd151;
	ld.shared.f64 	%fd158, [%r50];
	ld.shared.f64 	%fd159, [%r51];
	mul.f64 	%fd160, %fd158, %fd159;
	fma.rn.f64 	%fd161, %fd160, %fd156, %fd157;
	ld.shared.f64 	%fd162, [%r52];
	ld.shared.f64 	%fd163, [%r53];
	mul.f64 	%fd164, %fd162, %fd163;
	ld.shared.v2.f64 	{%fd165, %fd166}, [shared_mem+224];
	fma.rn.f64 	%fd167, %fd164, %fd165, %fd161;
	ld.shared.f64 	%fd168, [%r54];
	ld.shared.f64 	%fd169, [%r55];
	mul.f64 	%fd170, %fd168, %fd169;
	fma.rn.f64 	%fd171, %fd170, %fd166, %fd167;
	ld.shared.f64 	%fd172, [%r56];
	ld.shared.f64 	%fd173, [%r57];
	mul.f64 	%fd174, %fd172, %fd173;
	ld.shared.v2.f64 	{%fd175, %fd176}, [shared_mem+240];
	fma.rn.f64 	%fd177, %fd174, %fd175, %fd171;
	add.s32 	%r249, %r56, %r235;
	ld.shared.f64 	%fd178, [%r249];
	add.s32 	%r250, %r57, %r235;
	ld.shared.f64 	%fd179, [%r250];
	mul.f64 	%fd180, %fd178, %fd179;
	fma.rn.f64 	%fd181, %fd180, %fd176, %fd177;
	add.f64 	%fd265, %fd265, %fd181;
$L__BB4_15:
	ld.param.u32 	%r361, [_Z15calcWeightedCovIdEviiPKT_S2_PS0__param_0];
	mov.u32 	%r251, %nctaid.x;
	shl.b32 	%r252, %r251, 5;
	mul.lo.s32 	%r253, %r361, %r252;
	bar.sync 	0;
	mul.wide.s32 	%rd43, %r253, 8;
	add.s64 	%rd69, %rd69, %rd43;
	mul.wide.s32 	%rd44, %r252, 8;
	add.s64 	%rd68, %rd68, %rd44;
	sub.s32 	%r376, %r376, %r252;
	setp.gt.s32 	%p13, %r376, 31;
	@%p13 bra 	$L__BB4_4;
$L__BB4_16:
	setp.lt.s32 	%p14, %r376, 1;
	@%p14 bra 	$L__BB4_39;
	mov.u32 	%r68, %tid.x;
	setp.ge.s32 	%p15, %r68, %r376;
	@%p15 bra 	$L__BB4_19;
	mul.wide.u32 	%rd45, %r68, 8;
	add.s64 	%rd46, %rd68, %rd45;
	ld.global.f64 	%fd182, [%rd46];
	shl.b32 	%r254, %r68, 3;
	mov.u32 	%r255, shared_mem;
	add.s32 	%r256, %r255, %r254;
	st.shared.f64 	[%r256], %fd182;
$L__BB4_19:
	ld.param.u32 	%r362, [_Z15calcWeightedCovIdEviiPKT_S2_PS0__param_0];
	mul.lo.s32 	%r69, %r376, %r362;
	setp.le.s32 	%p16, %r69, %r380;
	@%p16 bra 	$L__BB4_26;
	mov.u32 	%r70, %ntid.x;
	add.s32 	%r257, %r70, %r380;
	max.s32 	%r258, %r69, %r257;
	setp.lt.s32 	%p17, %r257, %r69;
	selp.u32 	%r259, 1, 0, %p17;
	add.s32 	%r260, %r257, %r259;
	sub.s32 	%r261, %r258, %r260;
	div.u32 	%r262, %r261, %r70;
	add.s32 	%r71, %r262, %r259;
	and.b32  	%r263, %r71, 3;
	setp.eq.s32 	%p18, %r263, 3;
	@%p18 bra 	$L__BB4_23;
	shl.b32 	%r264, %r380, 3;
	mov.u32 	%r265, shared_mem;
	add.s32 	%r266, %r264, %r265;
	add.s32 	%r378, %r266, 256;
	shl.b32 	%r73, %r70, 3;
	add.s32 	%r267, %r71, 1;
	and.b32  	%r268, %r267, 3;
	neg.s32 	%r377, %r268;
$L__BB4_22:
	.pragma "nounroll";
	mul.wide.s32 	%rd47, %r380, 8;
	add.s64 	%rd48, %rd69, %rd47;
	ld.global.f64 	%fd183, [%rd48];
	st.shared.f64 	[%r378], %fd183;
	add.s32 	%r380, %r380, %r70;
	add.s32 	%r378, %r378, %r73;
	add.s32 	%r377, %r377, 1;
	setp.ne.s32 	%p19, %r377, 0;
	@%p19 bra 	$L__BB4_22;
$L__BB4_23:
	setp.lt.u32 	%p20, %r71, 3;
	@%p20 bra 	$L__BB4_26;
	mov.u32 	%r270, shared_mem;
	shl.b32 	%r273, %r70, 3;
	cvt.u64.u32 	%rd51, %r273;
	shl.b32 	%r277, %r70, 2;
$L__BB4_25:
	mul.wide.s32 	%rd49, %r380, 8;
	add.s64 	%rd50, %rd69, %rd49;
	ld.global.f64 	%fd184, [%rd50];
	shl.b32 	%r269, %r380, 3;
	add.s32 	%r271, %r270, %r269;
	add.s32 	%r272, %r271, 256;
	st.shared.f64 	[%r271+256], %fd184;
	add.s64 	%rd52, %rd50, %rd51;
	ld.global.f64 	%fd185, [%rd52];
	add.s32 	%r274, %r272, %r273;
	st.shared.f64 	[%r274], %fd185;
	add.s64 	%rd53, %rd52, %rd51;
	ld.global.f64 	%fd186, [%rd53];
	add.s32 	%r275, %r274, %r273;
	st.shared.f64 	[%r275], %fd186;
	add.s64 	%rd54, %rd53, %rd51;
	ld.global.f64 	%fd187, [%rd54];
	add.s32 	%r276, %r275, %r273;
	st.shared.f64 	[%r276], %fd187;
	add.s32 	%r380, %r277, %r380;
	setp.lt.s32 	%p21, %r380, %r69;
	@%p21 bra 	$L__BB4_25;
$L__BB4_26:
	bar.sync 	0;
	setp.lt.s32 	%p22, %r371, 0;
	@%p22 bra 	$L__BB4_42;
	and.b32  	%r84, %r376, 7;
	setp.lt.u32 	%p23, %r376, 8;
	mov.f64 	%fd274, 0d0000000000000000;
	mov.b32 	%r386, 0;
	@%p23 bra 	$L__BB4_30;
	ld.param.u32 	%r363, [_Z15calcWeightedCovIdEviiPKT_S2_PS0__param_0];
	and.b32  	%r386, %r376, 2147483640;
	neg.s32 	%r384, %r386;
	shl.b32 	%r281, %r371, 3;
	add.s32 	%r87, %r281, 256;
	shl.b32 	%r88, %r363, 6;
	mul.lo.s32 	%r282, %r363, 56;
	add.s32 	%r89, %r87, %r282;
	mul.lo.s32 	%r283, %r363, 48;
	add.s32 	%r90, %r87, %r283;
	shl.b32 	%r284, %r372, 3;
	shl.b32 	%r285, %r363, 3;
	add.s32 	%r98, %r284, 256;
	add.s32 	%r91, %r98, %r285;
	shl.b32 	%r286, %r363, 4;
	add.s32 	%r92, %r98, %r286;
	mul.lo.s32 	%r287, %r363, 24;
	add.s32 	%r93, %r98, %r287;
	shl.b32 	%r288, %r363, 5;
	add.s32 	%r94, %r98, %r288;
	mul.lo.s32 	%r289, %r363, 40;
	add.s32 	%r95, %r98, %r289;
	add.s32 	%r96, %r98, %r283;
	add.s32 	%r97, %r98, %r282;
	add.s32 	%r99, %r87, %r285;
	add.s32 	%r100, %r87, %r286;
	add.s32 	%r101, %r87, %r287;
	add.s32 	%r102, %r87, %r288;
	add.s32 	%r103, %r87, %r289;
	mov.u32 	%r383, shared_mem;
	add.s32 	%r382, %r383, 32;
	mov.f64 	%fd274, 0d0000000000000000;
$L__BB4_29:
	.pragma "nounroll";
	add.s32 	%r290, %r383, %r87;
	ld.shared.f64 	%fd191, [%r290];
	add.s32 	%r291, %r383, %r98;
	ld.shared.f64 	%fd192, [%r291];
	mul.f64 	%fd193, %fd191, %fd192;
	ld.shared.v2.f64 	{%fd194, %fd195}, [%r382+-32];
	fma.rn.f64 	%fd196, %fd193, %fd194, %fd274;
	add.s32 	%r292, %r383, %r99;
	ld.shared.f64 	%fd197, [%r292];
	add.s32 	%r293, %r383, %r91;
	ld.shared.f64 	%fd198, [%r293];
	mul.f64 	%fd199, %fd197, %fd198;
	fma.rn.f64 	%fd200, %fd199, %fd195, %fd196;
	add.s32 	%r294, %r383, %r100;
	ld.shared.f64 	%fd201, [%r294];
	add.s32 	%r295, %r383, %r92;
	ld.shared.f64 	%fd202, [%r295];
	mul.f64 	%fd203, %fd201, %fd202;
	ld.shared.v2.f64 	{%fd204, %fd205}, [%r382+-16];
	fma.rn.f64 	%fd206, %fd203, %fd204, %fd200;
	add.s32 	%r296, %r383, %r101;
	ld.shared.f64 	%fd207, [%r296];
	add.s32 	%r297, %r383, %r93;
	ld.shared.f64 	%fd208, [%r297];
	mul.f64 	%fd209, %fd207, %fd208;
	fma.rn.f64 	%fd210, %fd209, %fd205, %fd206;
	add.s32 	%r298, %r383, %r102;
	ld.shared.f64 	%fd211, [%r298];
	add.s32 	%r299, %r383, %r94;
	ld.shared.f64 	%fd212, [%r299];
	mul.f64 	%fd213, %fd211, %fd212;
	ld.shared.v2.f64 	{%fd214, %fd215}, [%r382];
	fma.rn.f64 	%fd216, %fd213, %fd214, %fd210;
	add.s32 	%r300, %r383, %r103;
	ld.shared.f64 	%fd217, [%r300];
	add.s32 	%r301, %r383, %r95;
	ld.shared.f64 	%fd218, [%r301];
	mul.f64 	%fd219, %fd217, %fd218;
	fma.rn.f64 	%fd220, %fd219, %fd215, %fd216;
	add.s32 	%r302, %r383, %r90;
	ld.shared.f64 	%fd221, [%r302];
	add.s32 	%r303, %r383, %r96;
	ld.shared.f64 	%fd222, [%r303];
	mul.f64 	%fd223, %fd221, %fd222;
	ld.shared.v2.f64 	{%fd224, %fd225}, [%r382+16];
	fma.rn.f64 	%fd226, %fd223, %fd224, %fd220;
	add.s32 	%r304, %r383, %r89;
	ld.shared.f64 	%fd227, [%r304];
	add.s32 	%r305, %r383, %r97;
	ld.shared.f64 	%fd228, [%r305];
	mul.f64 	%fd229, %fd227, %fd228;
	fma.rn.f64 	%fd274, %fd229, %fd225, %fd226;
	add.s32 	%r384, %r384, 8;
	add.s32 	%r383, %r383, %r88;
	add.s32 	%r382, %r382, 64;
	setp.ne.s32 	%p24, %r384, 0;
	@%p24 bra 	$L__BB4_29;
$L__BB4_30:
	setp.eq.s32 	%p25, %r84, 0;
	@%p25 bra 	$L__BB4_38;
	and.b32  	%r111, %r376, 3;
	setp.lt.u32 	%p26, %r84, 4;
	@%p26 bra 	$L__BB4_33;
	ld.param.u32 	%r364, [_Z15calcWeightedCovIdEviiPKT_S2_PS0__param_0];
	mul.lo.s32 	%r306, %r386, %r364;
	add.s32 	%r307, %r306, %r371;
	shl.b32 	%r308, %r307, 3;
	mov.u32 	%r309, shared_mem;
	add.s32 	%r310, %r309, 256;
	add.s32 	%r311, %r310, %r308;
	ld.shared.f64 	%fd231, [%r311];
	add.s32 	%r312, %r306, %r372;
	shl.b32 	%r313, %r312, 3;
	add.s32 	%r314, %r310, %r313;
	ld.shared.f64 	%fd232, [%r314];
	mul.f64 	%fd233, %fd231, %fd232;
	shl.b32 	%r315, %r386, 3;
	add.s32 	%r316, %r309, %r315;
	ld.shared.f64 	%fd234, [%r316];
	fma.rn.f64 	%fd235, %fd233, %fd234, %fd274;
	shl.b32 	%r317, %r364, 3;
	add.s32 	%r318, %r311, %r317;
	ld.shared.f64 	%fd236, [%r318];
	add.s32 	%r319, %r314, %r317;
	ld.shared.f64 	%fd237, [%r319];
	mul.f64 	%fd238, %fd236, %fd237;
	ld.shared.f64 	%fd239, [%r316+8];
	fma.rn.f64 	%fd240, %fd238, %fd239, %fd235;
	add.s32 	%r320, %r318, %r317;
	ld.shared.f64 	%fd241, [%r320];
	add.s32 	%r321, %r319, %r317;
	ld.shared.f64 	%fd242, [%r321];
	mul.f64 	%fd243, %fd241, %fd242;
	ld.shared.f64 	%fd244, [%r316+16];
	fma.rn.f64 	%fd245, %fd243, %fd244, %fd240;
	add.s32 	%r322, %r320, %r317;
	ld.shared.f64 	%fd246, [%r322];
	add.s32 	%r323, %r321, %r317;
	ld.shared.f64 	%fd247, [%r323];
	mul.f64 	%fd248, %fd246, %fd247;
	ld.shared.f64 	%fd249, [%r316+24];
	fma.rn.f64 	%fd274, %fd248, %fd249, %fd245;
	add.s32 	%r386, %r386, 4;
$L__BB4_33:
	setp.eq.s32 	%p27, %r111, 0;
	@%p27 bra 	$L__BB4_38;
	setp.eq.s32 	%p28, %r111, 1;
	@%p28 bra 	$L__BB4_36;
	ld.param.u32 	%r365, [_Z15calcWeightedCovIdEviiPKT_S2_PS0__param_0];
	mul.lo.s32 	%r324, %r386, %r365;
	add.s32 	%r325, %r324, %r371;
	shl.b32 	%r326, %r325, 3;
	mov.u32 	%r327, shared_mem;
	add.s32 	%r328, %r327, 256;
	add.s32 	%r329, %r328, %r326;
	ld.shared.f64 	%fd251, [%r329];
	add.s32 	%r330, %r324, %r372;
	shl.b32 	%r331, %r330, 3;
	add.s32 	%r332, %r328, %r331;
	ld.shared.f64 	%fd252, [%r332];
	mul.f64 	%fd253, %fd251, %fd252;
	shl.b32 	%r333, %r386, 3;
	add.s32 	%r334, %r327, %r333;
	ld.shared.f64 	%fd254, [%r334];
	fma.rn.f64 	%fd255, %fd253, %fd254, %fd274;
	shl.b32 	%r335, %r365, 3;
	add.s32 	%r336, %r329, %r335;
	ld.shared.f64 	%fd256, [%r336];
	add.s32 	%r337, %r332, %r335;
	ld.shared.f64 	%fd257, [%r337];
	mul.f64 	%fd258, %fd256, %fd257;
	ld.shared.f64 	%fd259, [%r334+8];
	fma.rn.f64 	%fd274, %fd258, %fd259, %fd255;
	add.s32 	%r386, %r386, 2;
$L__BB4_36:
	and.b32  	%r338, %r376, 1;
	setp.eq.b32 	%p29, %r338, 1;
	not.pred 	%p30, %p29;
	@%p30 bra 	$L__BB4_38;
	ld.param.u32 	%r366, [_Z15calcWeightedCovIdEviiPKT_S2_PS0__param_0];
	mul.lo.s32 	%r339, %r386, %r366;
	add.s32 	%r340, %r339, %r371;
	shl.b32 	%r341, %r340, 3;
	mov.u32 	%r342, shared_mem;
	add.s32 	%r343, %r342, 256;
	add.s32 	%r344, %r343, %r341;
	ld.shared.f64 	%fd260, [%r344];
	add.s32 	%r345, %r339, %r372;
	shl.b32 	%r346, %r345, 3;
	add.s32 	%r347, %r343, %r346;
	ld.shared.f64 	%fd261, [%r347];
	mul.f64 	%fd262, %fd260, %fd261;
	shl.b32 	%r348, %r386, 3;
	add.s32 	%r349, %r342, %r348;
	ld.shared.f64 	%fd263, [%r349];
	fma.rn.f64 	%fd274, %fd262, %fd263, %fd274;
$L__BB4_38:
	add.f64 	%fd265, %fd265, %fd274;
$L__BB4_39:
	setp.lt.s32 	%p31, %r371, 0;
	@%p31 bra 	$L__BB4_42;
	ld.param.u64 	%rd65, [_Z15calcWeightedCovIdEviiPKT_S2_PS0__param_4];
	ld.param.u32 	%r367, [_Z15calcWeightedCovIdEviiPKT_S2_PS0__param_0];
	mad.lo.s32 	%r350, %r372, %r367, %r371;
	cvta.to.global.u64 	%rd55, %rd65;
	mov.u32 	%r351, %ctaid.x;
	mul.lo.s32 	%r352, %r367, %r351;
	mul.lo.s32 	%r353, %r352, %r367;
	mul.wide.u32 	%rd56, %r353, 8;
	add.s64 	%rd11, %rd55, %rd56;
	mul.wide.s32 	%rd57, %r350, 8;
	add.s64 	%rd58, %rd11, %rd57;
	st.global.f64 	[%rd58], %fd265;
	setp.eq.s32 	%p32, %r371, %r372;
	@%p32 bra 	$L__BB4_42;
	ld.param.u32 	%r368, [_Z15calcWeightedCovIdEviiPKT_S2_PS0__param_0];
	mad.lo.s32 	%r354, %r371, %r368, %r372;
	mul.wide.s32 	%rd59, %r354, 8;
	add.s64 	%rd60, %rd11, %rd59;
	st.global.f64 	[%rd60], %fd265;
$L__BB4_42:
	ret;

}
	// .globl	_Z10sumColumnsIdEviiPKT_PS0_
.visible .entry _Z10sumColumnsIdEviiPKT_PS0_(
	.param .u32 _Z10sumColumnsIdEviiPKT_PS0__param_0,
	.param .u32 _Z10sumColumnsIdEviiPKT_PS0__param_1,
	.param .u64 .ptr .align 1 _Z10sumColumnsIdEviiPKT_PS0__param_2,
	.param .u64 .ptr .align 1 _Z10sumColumnsIdEviiPKT_PS0__param_3
)
{
	.reg .pred 	%p<11>;
	.reg .b32 	%r<38>;
	.reg .b64 	%rd<43>;
	.reg .b64 	%fd<83>;

	ld.param.u32 	%r23, [_Z10sumColumnsIdEviiPKT_PS0__param_0];
	ld.param.u32 	%r24, [_Z10sumColumnsIdEviiPKT_PS0__param_1];
	ld.param.u64 	%rd3, [_Z10sumColumnsIdEviiPKT_PS0__param_2];
	ld.param.u64 	%rd2, [_Z10sumColumnsIdEviiPKT_PS0__param_3];
	cvta.to.global.u64 	%rd1, %rd3;
	mov.u32 	%r25, %tid.x;
	mov.u32 	%r26, %ctaid.x;
	mov.u32 	%r27, %ntid.x;
	mad.lo.s32 	%r1, %r26, %r27, %r25;
	setp.ge.s32 	%p1, %r1, %r23;
	@%p1 bra 	$L__BB5_15;
	setp.lt.s32 	%p2, %r24, 1;
	mov.f64 	%fd82, 0d0000000000000000;
	@%p2 bra 	$L__BB5_14;
	and.b32  	%r2, %r24, 15;
	setp.lt.u32 	%p3, %r24, 16;
	mov.f64 	%fd82, 0d0000000000000000;
	mov.b32 	%r34, 0;
	@%p3 bra 	$L__BB5_5;
	and.b32  	%r34, %r24, 2147483632;
	neg.s32 	%r32, %r34;
	shl.b32 	%r5, %r23, 4;
	mov.f64 	%fd82, 0d0000000000000000;
	mul.wide.s32 	%rd6, %r23, 8;
	mov.u32 	%r31, %r1;
$L__BB5_4:
	.pragma "nounroll";
	mul.wide.s32 	%rd4, %r31, 8;
	add.s64 	%rd5, %rd1, %rd4;
	ld.global.nc.f64 	%fd18, [%rd5];
	add.f64 	%fd19, %fd82, %fd18;
	add.s64 	%rd7, %rd5, %rd6;
	ld.global.nc.f64 	%fd20, [%rd7];
	add.f64 	%fd21, %fd19, %fd20;
	add.s64 	%rd8, %rd7, %rd6;
	ld.global.nc.f64 	%fd22, [%rd8];
	add.f64 	%fd23, %fd21, %fd22;
	add.s64 	%rd9, %rd8, %rd6;
	ld.global.nc.f64 	%fd24, [%rd9];
	add.f64 	%fd25, %fd23, %fd24;
	add.s64 	%rd10, %rd9, %rd6;
	ld.global.nc.f64 	%fd26, [%rd10];
	add.f64 	%fd27, %fd25, %fd26;
	add.s64 	%rd11, %rd10, %rd6;
	ld.global.nc.f64 	%fd28, [%rd11];
	add.f64 	%fd29, %fd27, %fd28;
	add.s64 	%rd12, %rd11, %rd6;
	ld.global.nc.f64 	%fd30, [%rd12];
	add.f64 	%fd31, %fd29, %fd30;
	add.s64 	%rd13, %rd12, %rd6;
	ld.global.nc.f64 	%fd32, [%rd13];
	add.f64 	%fd33, %fd31, %fd32;
	add.s64 	%rd14, %rd13, %rd6;
	ld.global.nc.f64 	%fd34, [%rd14];
	add.f64 	%fd35, %fd33, %fd34;
	add.s64 	%rd15, %rd14, %rd6;
	ld.global.nc.f64 	%fd36, [%rd15];
	add.f64 	%fd37, %fd35, %fd36;
	add.s64 	%rd16, %rd15, %rd6;
	ld.global.nc.f64 	%fd38, [%rd16];
	add.f64 	%fd39, %fd37, %fd38;
	add.s64 	%rd17, %rd16, %rd6;
	ld.global.nc.f64 	%fd40, [%rd17];
	add.f64 	%fd41, %fd39, %fd40;
	add.s64 	%rd18, %rd17, %rd6;
	ld.global.nc.f64 	%fd42, [%rd18];
	add.f64 	%fd43, %fd41, %fd42;
	add.s64 	%rd19, %rd18, %rd6;
	ld.global.nc.f64 	%fd44, [%rd19];
	add.f64 	%fd45, %fd43, %fd44;
	add.s64 	%rd20, %rd19, %rd6;
	ld.global.nc.f64 	%fd46, [%rd20];
	add.f64 	%fd47, %fd45, %fd46;
	add.s64 	%rd21, %rd20, %rd6;
	ld.global.nc.f64 	%fd48, [%rd21];
	add.f64 	%fd82, %fd47, %fd48;
	add.s32 	%r32, %r32, 16;
	add.s32 	%r31, %r31, %r5;
	setp.ne.s32 	%p4, %r32, 0;
	@%p4 bra 	$L__BB5_4;
$L__BB5_5:
	setp.eq.s32 	%p5, %r2, 0;
	@%p5 bra 	$L__BB5_14;
	and.b32  	%r11, %r24, 7;
	setp.lt.u32 	%p6, %r2, 8;
	@%p6 bra 	$L__BB5_8;
	mad.lo.s32 	%r29, %r34, %r23, %r1;
	mul.wide.s32 	%rd22, %r29, 8;
	add.s64 	%rd23, %rd1, %rd22;
	ld.global.nc.f64 	%fd50, [%rd23];
	add.f64 	%fd51, %fd82, %fd50;
	mul.wide.s32 	%rd24, %r23, 8;
	add.s64 	%rd25, %rd23, %rd24;
	ld.global.nc.f64 	%fd52, [%rd25];
	add.f64 	%fd53, %fd51, %fd52;
	add.s64 	%rd26, %rd25, %rd24;
	ld.global.nc.f64 	%fd54, [%rd26];
	add.f64 	%fd55, %fd53, %fd54;
	add.s64 	%rd27, %rd26, %rd24;
	ld.global.nc.f64 	%fd56, [%rd27];
	add.f64 	%fd57, %fd55, %fd56;
	add.s64 	%rd28, %rd27, %rd24;
	ld.global.nc.f64 	%fd58, [%rd28];
	add.f64 	%fd59, %fd57, %fd58;
	add.s64 	%rd29, %rd28, %rd24;
	ld.global.nc.f64 	%fd60, [%rd29];
	add.f64 	%fd61, %fd59, %fd60;
	add.s64 	%rd30, %rd29, %rd24;
	ld.global.nc.f64 	%fd62, [%rd30];
	add.f64 	%fd63, %fd61, %fd62;
	add.s64 	%rd31, %rd30, %rd24;
	ld.global.nc.f64 	%fd64, [%rd31];
	add.f64 	%fd82, %fd63, %fd64;
	add.s32 	%r34, %r34, 8;
$L__BB5_8:
	setp.eq.s32 	%p7, %r11, 0;
	@%p7 bra 	$L__BB5_14;
	and.b32  	%r14, %r24, 3;
	setp.lt.u32 	%p8, %r11, 4;
	@%p8 bra 	$L__BB5_11;
	mad.lo.s32 	%r30, %r34, %r23, %r1;
	mul.wide.s32 	%rd32, %r30, 8;
	add.s64 	%rd33, %rd1, %rd32;
	ld.global.nc.f64 	%fd66, [%rd33];
	add.f64 	%fd67, %fd82, %fd66;
	mul.wide.s32 	%rd34, %r23, 8;
	add.s64 	%rd35, %rd33, %rd34;
	ld.global.nc.f64 	%fd68, [%rd35];
	add.f64 	%fd69, %fd67, %fd68;
	add.s64 	%rd36, %rd35, %rd34;
	ld.global.nc.f64 	%fd70, [%rd36];
	add.f64 	%fd71, %fd69, %fd70;
	add.s64 	%rd37, %rd36, %rd34;
	ld.global.nc.f64 	%fd72, [%rd37];
	add.f64 	%fd82, %fd71, %fd72;
	add.s32 	%r34, %r34, 4;
$L__BB5_11:
	setp.eq.s32 	%p9, %r14, 0;
	@%p9 bra 	$L__BB5_14;
	mad.lo.s32 	%r37, %r34, %r23, %r1;
	neg.s32 	%r36, %r14;
$L__BB5_13:
	.pragma "nounroll";
	mul.wide.s32 	%rd38, %r37, 8;
	add.s64 	%rd39, %rd1, %rd38;
	ld.global.nc.f64 	%fd73, [%rd39];
	add.f64 	%fd82, %fd82, %fd73;
	add.s32 	%r37, %r37, %r23;
	add.s32 	%r36, %r36, 1;
	setp.ne.s32 	%p10, %r36, 0;
	@%p10 bra 	$L__BB5_13;
$L__BB5_14:
	cvta.to.global.u64 	%rd40, %rd2;
	mul.wide.s32 	%rd41, %r1, 8;
	add.s64 	%rd42, %rd40, %rd41;
	st.global.f64 	[%rd42], %fd82;
$L__BB5_15:
	ret;

}
	// .globl	_ZN3cub18CUB_300001_SM_10006detail11EmptyKernelIvEEvv
.visible .entry _ZN3cub18CUB_300001_SM_10006detail11EmptyKernelIvEEvv()
{


	ret;

}
	// .globl	_ZN3cub18CUB_300001_SM_10006detail8for_each13static_kernelINS2_12policy_hub_t12policy_500_tEmN6thrust24THRUST_300001_SM_1000_NS8cuda_cub20__uninitialized_fill7functorINS7_10device_ptrIfEEfEEEEvT0_T1_
.visible .entry _ZN3cub18CUB_300001_SM_10006detail8for_each13static_kernelINS2_12policy_hub_t12policy_500_tEmN6thrust24THRUST_300001_SM_1000_NS8cuda_cub20__uninitialized_fill7functorINS7_10device_ptrIfEEfEEEEvT0_T1_(
	.param .u64 _ZN3cub18CUB_300001_SM_10006detail8for_each13static_kernelINS2_12policy_hub_t12policy_500_tEmN6thrust24THRUST_300001_SM_1000_NS8cuda_cub20__uninitialized_fill7functorINS7_10device_ptrIfEEfEEEEvT0_T1__param_0,
	.param .align 8 .b8 _ZN3cub18CUB_300001_SM_10006detail8for_each13static_kernelINS2_12policy_hub_t12policy_500_tEmN6thrust24THRUST_300001_SM_1000_NS8cuda_cub20__uninitialized_fill7functorINS7_10device_ptrIfEEfEEEEvT0_T1__param_1[16]
)
.maxntid 256
{
	.reg .pred 	%p<4>;
	.reg .b16 	%rs<5>;
	.reg .b32 	%r<10>;
	.reg .b32 	%f<3>;
	.reg .b64 	%rd<16>;

	ld.param.f32 	%f2, [_ZN3cub18CUB_300001_SM_10006detail8for_each13static_kernelINS2_12policy_hub_t12policy_500_tEmN6thrust24THRUST_300001_SM_1000_NS8cuda_cub20__uninitialized_fill7functorINS7_10device_ptrIfEEfEEEEvT0_T1__param_1+8];
	ld.param.u64 	%rd4, [_ZN3cub18CUB_300001_SM_10006detail8for_each13static_kernelINS2_12policy_hub_t12policy_500_tEmN6thrust24THRUST_300001_SM_1000_NS8cuda_cub20__uninitialized_fill7functorINS7_10device_ptrIfEEfEEEEvT0_T1__param_1];
	ld.param.u64 	%rd5, [_ZN3cub18CUB_300001_SM_10006detail8for_each13static_kernelINS2_12policy_hub_t12policy_500_tEmN6thrust24THRUST_300001_SM_1000_NS8cuda_cub20__uninitialized_fill7functorINS7_10device_ptrIfEEfEEEEvT0_T1__param_0];
	mov.u32 	%r7, %ctaid.x;
	mul.wide.u32 	%rd1, %r7, 512;
	sub.s64 	%rd2, %rd5, %rd1;
	setp.lt.u64 	%p1, %rd2, 512;
	@%p1 bra 	$L__BB7_2;
	mov.u32 	%r9, %tid.x;
	cvta.to.global.u64 	%rd11, %rd4;
	cvt.u64.u32 	%rd12, %r9;
	add.s64 	%rd13, %rd1, %rd12;
	shl.b64 	%rd14, %rd13, 2;
	add.s64 	%rd15, %rd11, %rd14;
	st.global.f32 	[%rd15], %f2;
	st.global.f32 	[%rd15+1024], %f2;
	bra.uni 	$L__BB7_6;
$L__BB7_2:
	cvta.to.global.u64 	%rd6, %rd4;
	mov.u32 	%r1, %tid.x;
	cvt.u64.u32 	%rd7, %r1;
	setp.le.u64 	%p2, %rd2, %rd7;
	add.s64 	%rd8, %rd1, %rd7;
	shl.b64 	%rd9, %rd8, 2;
	add.s64 	%rd3, %rd6, %rd9;
	@%p2 bra 	$L__BB7_4;
	st.global.f32 	[%rd3], %f2;
$L__BB7_4:
	add.s32 	%r8, %r1, 256;
	cvt.u64.u32 	%rd10, %r8;
	setp.le.u64 	%p3, %rd2, %rd10;
	@%p3 bra 	$L__BB7_6;
	st.global.f32 	[%rd3+1024], %f2;
$L__BB7_6:
	ret;

}
	// .globl	_ZN3cub18CUB_300001_SM_10006detail8for_each13static_kernelINS2_12policy_hub_t12policy_500_tEmN6thrust24THRUST_300001_SM_1000_NS8cuda_cub20__uninitialized_fill7functorINS7_10device_ptrIdEEdEEEEvT0_T1_
.visible .entry _ZN3cub18CUB_300001_SM_10006detail8for_each13static_kernelINS2_12policy_hub_t12policy_500_tEmN6thrust24THRUST_300001_SM_1000_NS8cuda_cub20__uninitialized_fill7functorINS7_10device_ptrIdEEdEEEEvT0_T1_(
	.param .u64 _ZN3cub18CUB_300001_SM_10006detail8for_each13static_kernelINS2_12policy_hub_t12policy_500_tEmN6thrust24THRUST_300001_SM_1000_NS8cuda_cub20__uninitialized_fill7functorINS7_10device_ptrIdEEdEEEEvT0_T1__param_0,
	.param .align 8 .b8 _ZN3cub18CUB_300001_SM_10006detail8for_each13static_kernelINS2_12policy_hub_t12policy_500_tEmN6thrust24THRUST_300001_SM_1000_NS8cuda_cub20__uninitialized_fill7functorINS7_10device_ptrIdEEdEEEEvT0_T1__param_1[16]
)
.maxntid 256
{
	.reg .pred 	%p<4>;
	.reg .b32 	%r<5>;
	.reg .b64 	%rd<16>;
	.reg .b64 	%fd<3>;

	ld.param.f64 	%fd2, [_ZN3cub18CUB_300001_SM_10006detail8for_each13static_kernelINS2_12policy_hub_t12policy_500_tEmN6thrust24THRUST_300001_SM_1000_NS8cuda_cub20__uninitialized_fill7functorINS7_10device_ptrIdEEdEEEEvT0_T1__param_1+8];
	ld.param.u64 	%rd4, [_ZN3cub18CUB_300001_SM_10006detail8for_each13static_kernelINS2_12policy_hub_t12policy_500_tEmN6thrust24THRUST_300001_SM_1000_NS8cuda_cub20__uninitialized_fill7functorINS7_10device_ptrIdEEdEEEEvT0_T1__param_1];
	ld.param.u64 	%rd5, [_ZN3cub18CUB_300001_SM_10006detail8for_each13static_kernelINS2_12policy_hub_t12policy_500_tEmN6thrust24THRUST_300001_SM_1000_NS8cuda_cub20__uninitialized_fill7functorINS7_10device_ptrIdEEdEEEEvT0_T1__param_0];
	mov.u32 	%r2, %ctaid.x;
	mul.wide.u32 	%rd1, %r2, 512;
	sub.s64 	%rd2, %rd5, %rd1;
	setp.lt.u64 	%p1, %rd2, 512;
	@%p1 bra 	$L__BB8_2;
	mov.u32 	%r4, %tid.x;
	cvta.to.global.u64 	%rd11, %rd4;
	cvt.u64.u32 	%rd12, %r4;
	add.s64 	%rd13, %rd1, %rd12;
	shl.b64 	%rd14, %rd13, 3;
	add.s64 	%rd15, %rd11, %rd14;
	st.global.f64 	[%rd15], %fd2;
	st.global.f64 	[%rd15+2048], %fd2;
	bra.uni 	$L__BB8_6;
$L__BB8_2:
	cvta.to.global.u64 	%rd6, %rd4;
	mov.u32 	%r1, %tid.x;
	cvt.u64.u32 	%rd7, %r1;
	setp.le.u64 	%p2, %rd2, %rd7;
	add.s64 	%rd8, %rd1, %rd7;
	shl.b64 	%rd9, %rd8, 3;
	add.s64 	%rd3, %rd6, %rd9;
	@%p2 bra 	$L__BB8_4;
	st.global.f64 	[%rd3], %fd2;
$L__BB8_4:
	add.s32 	%r3, %r1, 256;
	cvt.u64.u32 	%rd10, %r3;
	setp.le.u64 	%p3, %rd2, %rd10;
	@%p3 bra 	$L__BB8_6;
	st.global.f64 	[%rd3+2048], %fd2;
$L__BB8_6:
	ret;

}


// ===== COMPILED SASS (sm_100) =====

	.target	sm_100

	.elftype	@"ET_EXEC"


//--------------------- .note.nv.tkinfo           --------------------------
	.section	.note.nv.tkinfo,"",@"SHT_NOTE"
	.sectionflags	@"SHF_NOTE_NV_TKINFO"
	.tkinfo
        /*0018*/ 	.word	0x00000002
        /*0030*/ 	.string	""
        /*0030*/ 	.string	"ptxas"
        /*0030*/ 	.string	"Cuda compilation tools, release 13.0, V13.0.88"
        /*0030*/ 	.string	"Build cuda_13.0.r13.0/compiler.36424714_0"
        /*0030*/ 	.string	"-arch sm_100 -m 64 "



//--------------------- .note.nv.cuinfo           --------------------------
	.section	.note.nv.cuinfo,"",@"SHT_NOTE"
	.sectionflags	@"SHF_NOTE_NV_CUINFO"
        /*0018*/ 	.short	0x0002
        /*001a*/ 	.short	0x0064
        /*001c*/ 	.short	0x0082
	.zero		2


//--------------------- .nv.info                  --------------------------
	.section	.nv.info,"",@"SHT_CUDA_INFO"
	.align	4


	//----- nvinfo : EIATTR_REGCOUNT
	.align		4
        /*0000*/ 	.byte	0x04, 0x2f
        /*0002*/ 	.short	(.L_44 - .L_43)
	.align		4
.L_43:
        /*0004*/ 	.word	index@(_Z14sqrtScaledCopyIfEviiiPKT_S2_PS0_)
        /*0008*/ 	.word	0x0000001e


	//----- nvinfo : EIATTR_FRAME_SIZE
	.align		4
.L_44:
        /*000c*/ 	.byte	0x04, 0x11
        /*000e*/ 	.short	(.L_46 - .L_45)
	.align		4
.L_45:
        /*0010*/ 	.word	index@($__internal_3_$__cuda_sm20_sqrt_rn_f32_slowpath)
        /*0014*/ 	.word	0x00000000


	//----- nvinfo : EIATTR_FRAME_SIZE
	.align		4
.L_46:
        /*0018*/ 	.byte	0x04, 0x11
        /*001a*/ 	.short	(.L_48 - .L_47)
	.align		4
.L_47:
        /*001c*/ 	.word	index@(_Z14sqrtScaledCopyIfEviiiPKT_S2_PS0_)
        /*0020*/ 	.word	0x00000000


	//----- nvinfo : EIATTR_REGCOUNT
	.align		4
.L_48:
        /*0024*/ 	.byte	0x04, 0x2f
        /*0026*/ 	.short	(.L_50 - .L_49)
	.align		4
.L_49:
        /*0028*/ 	.word	index@(_Z15calcWeightedCovIfEviiPKT_S2_PS0_)
        /*002c*/ 	.word	0x00000038


	//----- nvinfo : EIATTR_FRAME_SIZE
	.align		4
.L_50:
        /*0030*/ 	.byte	0x04, 0x11
        /*0032*/ 	.short	(.L_52 - .L_51)
	.align		4
.L_51:
        /*0034*/ 	.word	index@($__internal_2_$__cuda_sm20_rem_s16)
        /*0038*/ 	.word	0x00000000


	//----- nvinfo : EIATTR_FRAME_SIZE
	.align		4
.L_52:
        /*003c*/ 	.byte	0x04, 0x11
        /*003e*/ 	.short	(.L_54 - .L_53)
	.align		4
.L_53:
        /*0040*/ 	.word	index@(_Z15calcWeightedCovIfEviiPKT_S2_PS0_)
        /*0044*/ 	.word	0x00000000


	//----- nvinfo : EIATTR_REGCOUNT
	.align		4
.L_54:
        /*0048*/ 	.byte	0x04, 0x2f
        /*004a*/ 	.short	(.L_56 - .L_55)
	.align		4
.L_55:
        /*004c*/ 	.word	index@(_Z10sumColumnsIfEviiPKT_PS0_)
        /*0050*/ 	.word	0x00000020


	//----- nvinfo : EIATTR_FRAME_SIZE
	.align		4
.L_56:
        /*0054*/ 	.byte	0x04, 0x11
        /*0056*/ 	.short	(.L_58 - .L_57)
	.align		4
.L_57:
        /*0058*/ 	.word	index@(_Z10sumColumnsIfEviiPKT_PS0_)
        /*005c*/ 	.word	0x00000000


	//----- nvinfo : EIATTR_REGCOUNT
	.align		4
.L_58:
        /*0060*/ 	.byte	0x04, 0x2f
        /*0062*/ 	.short	(.L_60 - .L_59)
	.align		4
.L_59:
        /*0064*/ 	.word	index@(_Z14sqrtScaledCopyIdEviiiPKT_S2_PS0_)
        /*0068*/ 	.word	0x00000020


	//----- nvinfo : EIATTR_FRAME_SIZE
	.align		4
.L_60:
        /*006c*/ 	.byte	0x04, 0x11
        /*006e*/ 	.short	(.L_62 - .L_61)
	.align		4
.L_61:
        /*0070*/ 	.word	index@($__internal_1_$__cuda_sm20_dsqrt_rn_f64_mediumpath_v1)
        /*0074*/ 	.word	0x00000000


	//----- nvinfo : EIATTR_FRAME_SIZE
	.align		4
.L_62:
        /*0078*/ 	.byte	0x04, 0x11
        /*007a*/ 	.short	(.L_64 - .L_63)
	.align		4
.L_63:
        /*007c*/ 	.word	index@(_Z14sqrtScaledCopyIdEviiiPKT_S2_PS0_)
        /*0080*/ 	.word	0x00000000


	//----- nvinfo : EIATTR_REGCOUNT
	.align		4
.L_64:
        /*0084*/ 	.byte	0x04, 0x2f
        /*0086*/ 	.short	(.L_66 - .L_65)
	.align		4
.L_65:
        /*0088*/ 	.word	index@(_Z15calcWeightedCovIdEviiPKT_S2_PS0_)
        /*008c*/ 	.word	0x00000048


	//----- nvinfo : EIATTR_FRAME_SIZE
	.align		4
.L_66:
        /*0090*/ 	.byte	0x04, 0x11
        /*0092*/ 	.short	(.L_68 - .L_67)
	.align		4
.L_67:
        /*0094*/ 	.word	index@($__internal_0_$__cuda_sm20_rem_s16)
        /*0098*/ 	.word	0x00000000


	//----- nvinfo : EIATTR_FRAME_SIZE
	.align		4
.L_68:
        /*009c*/ 	.byte	0x04, 0x11
        /*009e*/ 	.short	(.L_70 - .L_69)
	.align		4
.L_69:
        /*00a0*/ 	.word	index@(_Z15calcWeightedCovIdEviiPKT_S2_PS0_)
        /*00a4*/ 	.word	0x00000000


	//----- nvinfo : EIATTR_REGCOUNT
	.align		4
.L_70:
        /*00a8*/ 	.byte	0x04, 0x2f
        /*00aa*/ 	.short	(.L_72 - .L_71)
	.align		4
.L_71:
        /*00ac*/ 	.word	index@(_Z10sumColumnsIdEviiPKT_PS0_)
        /*00b0*/ 	.word	0x00000020


	//----- nvinfo : EIATTR_FRAME_SIZE
	.align		4
.L_72:
        /*00b4*/ 	.byte	0x04, 0x11
        /*00b6*/ 	.short	(.L_74 - .L_73)
	.align		4
.L_73:
        /*00b8*/ 	.word	index@(_Z10sumColumnsIdEviiPKT_PS0_)
        /*00bc*/ 	.word	0x00000000


	//----- nvinfo : EIATTR_REGCOUNT
	.align		4
.L_74:
        /*00c0*/ 	.byte	0x04, 0x2f
        /*00c2*/ 	.short	(.L_76 - .L_75)
	.align		4
.L_75:
        /*00c4*/ 	.word	index@(_ZN3cub18CUB_300001_SM_10006detail11EmptyKernelIvEEvv)
        /*00c8*/ 	.word	0x00000004


	//----- nvinfo : EIATTR_FRAME_SIZE
	.align		4
.L_76:
        /*00cc*/ 	.byte	0x04, 0x11
        /*00ce*/ 	.short	(.L_78 - .L_77)
	.align		4
.L_77:
        /*00d0*/ 	.word	index@(_ZN3cub18CUB_300001_SM_10006detail11EmptyKernelIvEEvv)
        /*00d4*/ 	.word	0x00000000


	//----- nvinfo : EIATTR_REGCOUNT
	.align		4
.L_78:
        /*00d8*/ 	.byte	0x04, 0x2f
        /*00da*/ 	.short	(.L_80 - .L_79)
	.align		4
.L_79:
        /*00dc*/ 	.word	index@(_ZN3cub18CUB_300001_SM_10006detail8for_each13static_kernelINS2_12policy_hub_t12policy_500_tEmN6thrust24THRUST_300001_SM_1000_NS8cuda_cub20__uninitialized_fill7functorINS7_10device_ptrIfEEfEEEEvT0_T1_)
        /*00e0*/ 	.word	0x00000008


	//----- nvinfo : EIATTR_FRAME_SIZE
	.align		4
.L_80:
        /*00e4*/ 	.byte	0x04, 0x11
        /*00e6*/ 	.short	(.L_82 - .L_81)
	.align		4
.L_81:
        /*00e8*/ 	.word	index@(_ZN3cub18CUB_300001_SM_10006detail8for_each13static_kernelINS2_12policy_hub_t12policy_500_tEmN6thrust24THRUST_300001_SM_1000_NS8cuda_cub20__uninitialized_fill7functorINS7_10device_ptrIfEEfEEEEvT0_T1_)
        /*00ec*/ 	.word	0x00000000


	//----- nvinfo : EIATTR_REGCOUNT
	.align		4
.L_82:
        /*00f0*/ 	.byte	0x04, 0x2f
        /*00f2*/ 	.short	(.L_84 - .L_83)
	.align		4
.L_83:
        /*00f4*/ 	.word	index@(_ZN3cub18CUB_300001_SM_10006detail8for_each13static_kernelINS2_12policy_hub_t12policy_500_tEmN6thrust24THRUST_300001_SM_1000_NS8cuda_cub20__uninitialized_fill7functorINS7_10device_ptrIdEEdEEEEvT0_T1_)
        /*00f8*/ 	.word	0x00000009


	//----- nvinfo : EIATTR_FRAME_SIZE
	.align		4
.L_84:
        /*00fc*/ 	.byte	0x04, 0x11
        /*00fe*/ 	.short	(.L_86 - .L_85)
	.align		4
.L_85:
        /*0100*/ 	.word	index@(_ZN3cub18CUB_300001_SM_10006detail8for_each13static_kernelINS2_12policy_hub_t12policy_500_tEmN6thrust24THRUST_300001_SM_1000_NS8cuda_cub20__uninitialized_fill7functorINS7_10device_ptrIdEEdEEEEvT0_T1_)
        /*0104*/ 	.word	0x00000000


	//----- nvinfo : EIATTR_MIN_STACK_SIZE
	.align		4
.L_86:
        /*0108*/ 	.byte	0x04, 0x12
        /*010a*/ 	.short	(.L_88 - .L_87)
	.align		4
.L_87:
        /*010c*/ 	.word	index@(_ZN3cub18CUB_300001_SM_10006detail8for_each13static_kernelINS2_12policy_hub_t12policy_500_tEmN6thrust24THRUST_300001_SM_1000_NS8cuda_cub20__uninitialized_fill7functorINS7_10device_ptrIdEEdEEEEvT0_T1_)
        /*0110*/ 	.word	0x00000000


	//----- nvinfo : EIATTR_MIN_STACK_SIZE
	.align		4
.L_88:
        /*0114*/ 	.byte	0x04, 0x12
        /*0116*/ 	.short	(.L_90 - .L_89)
	.align		4
.L_89:
        /*0118*/ 	.word	index@(_ZN3cub18CUB_300001_SM_10006detail8for_each13static_kernelINS2_12policy_hub_t12policy_500_tEmN6thrust24THRUST_300001_SM_1000_NS8cuda_cub20__uninitialized_fill7functorINS7_10device_ptrIfEEfEEEEvT0_T1_)
        /*011c*/ 	.word	0x00000000


	//----- nvinfo : EIATTR_MIN_STACK_SIZE
	.align		4
.L_90:
        /*0120*/ 	.byte	0x04, 0x12
        /*0122*/ 	.short	(.L_92 - .L_91)
	.align		4
.L_91:
        /*0124*/ 	.word	index@(_ZN3cub18CUB_300001_SM_10006detail11EmptyKernelIvEEvv)
        /*0128*/ 	.word	0x00000000


	//----- nvinfo : EIATTR_MIN_STACK_SIZE
	.align		4
.L_92:
        /*012c*/ 	.byte	0x04, 0x12
        /*012e*/ 	.short	(.L_94 - .L_93)
	.align		4
.L_93:
        /*0130*/ 	.word	index@(_Z10sumColumnsIdEviiPKT_PS0_)
        /*0134*/ 	.word	0x00000000


	//----- nvinfo : EIATTR_MIN_STACK_SIZE
	.align		4
.L_94:
        /*0138*/ 	.byte	0x04, 0x12
        /*013a*/ 	.short	(.L_96 - .L_95)
	.align		4
.L_95:
        /*013c*/ 	.word	index@(_Z15calcWeightedCovIdEviiPKT_S2_PS0_)
        /*0140*/ 	.word	0x00000000


	//----- nvinfo : EIATTR_MIN_STACK_SIZE
	.align		4
.L_96:
        /*0144*/ 	.byte	0x04, 0x12
        /*0146*/ 	.short	(.L_98 - .L_97)
	.align		4
.L_97:
        /*0148*/ 	.word	index@(_Z14sqrtScaledCopyIdEviiiPKT_S2_PS0_)
        /*014c*/ 	.word	0x00000000


	//----- nvinfo : EIATTR_MIN_STACK_SIZE
	.align		4
.L_98:
        /*0150*/ 	.byte	0x04, 0x12
        /*0152*/ 	.short	(.L_100 - .L_99)
	.align		4
.L_99:
        /*0154*/ 	.word	index@(_Z10sumColumnsIfEviiPKT_PS0_)
        /*0158*/ 	.word	0x00000000


	//----- nvinfo : EIATTR_MIN_STACK_SIZE
	.align		4
.L_100:
        /*015c*/ 	.byte	0x04, 0x12
        /*015e*/ 	.short	(.L_102 - .L_101)
	.align		4
.L_101:
        /*0160*/ 	.word	index@(_Z15calcWeightedCovIfEviiPKT_S2_PS0_)
        /*0164*/ 	.word	0x00000000


	//----- nvinfo : EIATTR_MIN_STACK_SIZE
	.align		4
.L_102:
        /*0168*/ 	.byte	0x04, 0x12
        /*016a*/ 	.short	(.L_104 - .L_103)
	.align		4
.L_103:
        /*016c*/ 	.word	index@(_Z14sqrtScaledCopyIfEviiiPKT_S2_PS0_)
        /*0170*/ 	.word	0x00000000
.L_104:


//--------------------- .nv.compat                --------------------------
	.section	.nv.compat,"",@"SHT_CUDA_COMPAT_INFO"
	.align	4
        /*0000*/ 	.byte	0x02, 0x09, 0x00, 0x00, 0x02, 0x02, 0x01, 0x00, 0x02, 0x05, 0x05, 0x00, 0x03, 0x07, 0x01, 0x01
        /*0010*/ 	.byte	0x02, 0x03, 0x00, 0x00, 0x02, 0x06, 0x01, 0x00, 0x04, 0x0b, 0x08, 0x00, 0x01, 0x00, 0x00, 0x00
        /*0020*/ 	.byte	0x00, 0x00, 0x00, 0x00


//--------------------- .nv.info._ZN3cub18CUB_300001_SM_10006detail8for_each13static_kernelINS2_12policy_hub_t12policy_500_tEmN6thrust24THRUST_300001_SM_1000_NS8cuda_cub20__uninitialized_fill7functorINS7_10device_ptrIdEEdEEEEvT0_T1_ --------------------------
	.section	.nv.info._ZN3cub18CUB_300001_SM_10006detail8for_each13static_kernelINS2_12policy_hub_t12policy_500_tEmN6thrust24THRUST_300001_SM_1000_NS8cuda_cub20__uninitialized_fill7functorINS7_10device_ptrIdEEdEEEEvT0_T1_,"",@"SHT_CUDA_INFO"
	.sectionflags	@""
	.align	4


	//----- nvinfo : EIATTR_CUDA_API_VERSION
	.align		4
        /*0000*/ 	.byte	0x04, 0x37
        /*0002*/ 	.short	(.L_106 - .L_105)
.L_105:
        /*0004*/ 	.word	0x00000082


	//----- nvinfo : EIATTR_KPARAM_INFO
	.align		4
.L_106:
        /*0008*/ 	.byte	0x04, 0x17
        /*000a*/ 	.short	(.L_108 - .L_107)
.L_107:
        /*000c*/ 	.word	0x00000000
        /*0010*/ 	.short	0x0001
        /*0012*/ 	.short	0x0008
        /*0014*/ 	.byte	0x00, 0xf0, 0x41, 0x00


	//----- nvinfo : EIATTR_KPARAM_INFO
	.align		4
.L_108:
        /*0018*/ 	.byte	0x04, 0x17
        /*001a*/ 	.short	(.L_110 - .L_109)
.L_109:
        /*001c*/ 	.word	0x00000000
        /*0020*/ 	.short	0x0000
        /*0022*/ 	.short	0x0000
        /*0024*/ 	.byte	0x00, 0xf0, 0x21, 0x00


	//----- nvinfo : EIATTR_SPARSE_MMA_MASK
	.align		4
.L_110:
        /*0028*/ 	.byte	0x03, 0x50
        /*002a*/ 	.short	0x0000


	//----- nvinfo : EIATTR_MAXREG_COUNT
	.align		4
        /*002c*/ 	.byte	0x03, 0x1b
        /*002e*/ 	.short	0x00ff


	//----- nvinfo : EIATTR_MERCURY_ISA_VERSION
	.align		4
        /*0030*/ 	.byte	0x03, 0x5f
        /*0032*/ 	.short	0x0101


	//----- nvinfo : EIATTR_VRC_CTA_INIT_COUNT
	.align		4
        /*0034*/ 	.byte	0x02, 0x4a
	.zero		1
	.zero		1


	//----- nvinfo : EIATTR_EXIT_INSTR_OFFSETS
	.align		4
        /*0038*/ 	.byte	0x04, 0x1c
        /*003a*/ 	.short	(.L_112 - .L_111)


	//   ....[0]....
.L_111:
        /*003c*/ 	.word	0x00000130


	//   ....[1]....
        /*0040*/ 	.word	0x00000230


	//   ....[2]....
        /*0044*/ 	.word	0x00000260


	//----- nvinfo : EIATTR_MAX_THREADS
	.align		4
.L_112:
        /*0048*/ 	.byte	0x04, 0x05
        /*004a*/ 	.short	(.L_114 - .L_113)
.L_113:
        /*004c*/ 	.word	0x00000100
        /*0050*/ 	.word	0x00000001
        /*0054*/ 	.word	0x00000001


	//----- nvinfo : EIATTR_CBANK_PARAM_SIZE
	.align		4
.L_114:
        /*0058*/ 	.byte	0x03, 0x19
        /*005a*/ 	.short	0x0018


	//----- nvinfo : EIATTR_PARAM_CBANK
	.align		4
        /*005c*/ 	.byte	0x04, 0x0a
        /*005e*/ 	.short	(.L_116 - .L_115)
	.align		4
.L_115:
        /*0060*/ 	.word	index@(.nv.constant0._ZN3cub18CUB_300001_SM_10006detail8for_each13static_kernelINS2_12policy_hub_t12policy_500_tEmN6thrust24THRUST_300001_SM_1000_NS8cuda_cub20__uninitialized_fill7functorINS7_10device_ptrIdEEdEEEEvT0_T1_)
        /*0064*/ 	.short	0x0380
        /*0066*/ 	.short	0x0018


	//----- nvinfo : EIATTR_SW_WAR
	.align		4
.L_116:
        /*0068*/ 	.byte	0x04, 0x36
        /*006a*/ 	.short	(.L_118 - .L_117)
.L_117:
        /*006c*/ 	.word	0x00000008
.L_118:


//--------------------- .nv.info._ZN3cub18CUB_300001_SM_10006detail8for_each13static_kernelINS2_12policy_hub_t12policy_500_tEmN6thrust24THRUST_300001_SM_1000_NS8cuda_cub20__uninitialized_fill7functorINS7_10device_ptrIfEEfEEEEvT0_T1_ --------------------------
	.section	.nv.info._ZN3cub18CUB_300001_SM_10006detail8for_each13static_kernelINS2_12policy_hub_t12policy_500_tEmN6thrust24THRUST_300001_SM_1000_NS8cuda_cub20__uninitialized_fill7functorINS7_10device_ptrIfEEfEEEEvT0_T1_,"",@"SHT_CUDA_INFO"
	.sectionflags	@""
	.align	4


	//----- nvinfo : EIATTR_CUDA_API_VERSION
	.align		4
        /*0000*/ 	.byte	0x04, 0x37
        /*0002*/ 	.short	(.L_120 - .L_119)
.L_119:
        /*0004*/ 	.word	0x00000082


	//----- nvinfo : EIATTR_KPARAM_INFO
	.align		4
.L_120:
        /*0008*/ 	.byte	0x04, 0x17
        /*000a*/ 	.short	(.L_122 - .L_121)
.L_121:
        /*000c*/ 	.word	0x00000000
        /*0010*/ 	.short	0x0001
        /*0012*/ 	.short	0x0008
        /*0014*/ 	.byte	0x00, 0xf0, 0x41, 0x00


	//----- nvinfo : EIATTR_KPARAM_INFO
	.align		4
.L_122:
        /*0018*/ 	.byte	0x04, 0x17
        /*001a*/ 	.short	(.L_124 - .L_123)
.L_123:
        /*001c*/ 	.word	0x00000000
        /*0020*/ 	.short	0x0000
        /*0022*/ 	.short	0x0000
        /*0024*/ 	.byte	0x00, 0xf0, 0x21, 0x00


	//----- nvinfo : EIATTR_SPARSE_MMA_MASK
	.align		4
.L_124:
        /*0028*/ 	.byte	0x03, 0x50
        /*002a*/ 	.short	0x0000


	//----- nvinfo : EIATTR_MAXREG_COUNT
	.align		4
        /*002c*/ 	.byte	0x03, 0x1b
        /*002e*/ 	.short	0x00ff


	//----- nvinfo : EIATTR_MERCURY_ISA_VERSION
	.align		4
        /*0030*/ 	.byte	0x03, 0x5f
        /*0032*/ 	.short	0x0101


	//----- nvinfo : EIATTR_VRC_CTA_INIT_COUNT
	.align		4
        /*0034*/ 	.byte	0x02, 0x4a
	.zero		1
	.zero		1


	//----- nvinfo : EIATTR_EXIT_INSTR_OFFSETS
	.align		4
        /*0038*/ 	.byte	0x04, 0x1c
        /*003a*/ 	.short	(.L_126 - .L_125)


	//   ....[0]....
.L_125:
        /*003c*/ 	.word	0x00000130


	//   ....[1]....
        /*0040*/ 	.word	0x00000230


	//   ....[2]....
        /*0044*/ 	.word	0x00000260


	//----- nvinfo : EIATTR_MAX_THREADS
	.align		4
.L_126:
        /*0048*/ 	.byte	0x04, 0x05
        /*004a*/ 	.short	(.L_128 - .L_127)
.L_127:
        /*004c*/ 	.word	0x00000100
        /*0050*/ 	.word	0x00000001
        /*0054*/ 	.word	0x00000001


	//----- nvinfo : EIATTR_CBANK_PARAM_SIZE
	.align		4
.L_128:
        /*0058*/ 	.byte	0x03, 0x19
        /*005a*/ 	.short	0x0018


	//----- nvinfo : EIATTR_PARAM_CBANK
	.align		4
        /*005c*/ 	.byte	0x04, 0x0a
        /*005e*/ 	.short	(.L_130 - .L_129)
	.align		4
.L_129:
        /*0060*/ 	.word	index@(.nv.constant0._ZN3cub18CUB_300001_SM_10006detail8for_each13static_kernelINS2_12policy_hub_t12policy_500_tEmN6thrust24THRUST_300001_SM_1000_NS8cuda_cub20__uninitialized_fill7functorINS7_10device_ptrIfEEfEEEEvT0_T1_)
        /*0064*/ 	.short	0x0380
        /*0066*/ 	.short	0x0018


	//----- nvinfo : EIATTR_SW_WAR
	.align		4
.L_130:
        /*0068*/ 	.byte	0x04, 0x36
        /*006a*/ 	.short	(.L_132 - .L_131)
.L_131:
        /*006c*/ 	.word	0x00000008
.L_132:


//--------------------- .nv.info._ZN3cub18CUB_300001_SM_10006detail11EmptyKernelIvEEvv --------------------------
	.section	.nv.info._ZN3cub18CUB_300001_SM_10006detail11EmptyKernelIvEEvv,"",@"SHT_CUDA_INFO"
	.sectionflags	@""
	.align	4


	//----- nvinfo : EIATTR_CUDA_API_VERSION
	.align		4
        /*0000*/ 	.byte	0x04, 0x37
        /*0002*/ 	.short	(.L_134 - .L_133)
.L_133:
        /*0004*/ 	.word	0x00000082


	//----- nvinfo : EIATTR_SPARSE_MMA_MASK
	.align		4
.L_134:
        /*0008*/ 	.byte	0x03, 0x50
        /*000a*/ 	.short	0x0000


	//----- nvinfo : EIATTR_MAXREG_COUNT
	.align		4
        /*000c*/ 	.byte	0x03, 0x1b
        /*000e*/ 	.short	0x00ff


	//----- nvinfo : EIATTR_MERCURY_ISA_VERSION
	.align		4
        /*0010*/ 	.byte	0x03, 0x5f
        /*0012*/ 	.short	0x0101


	//----- nvinfo : EIATTR_VRC_CTA_INIT_COUNT
	.align		4
        /*0014*/ 	.byte	0x02, 0x4a
	.zero		1
	.zero		1


	//----- nvinfo : EIATTR_EXIT_INSTR_OFFSETS
	.align		4
        /*0018*/ 	.byte	0x04, 0x1c
        /*001a*/ 	.short	(.L_136 - .L_135)


	//   ....[0]....
.L_135:
        /*001c*/ 	.word	0x00000010


	//----- nvinfo : EIATTR_SW_WAR
	.align		4
.L_136:
        /*0020*/ 	.byte	0x04, 0x36
        /*0022*/ 	.short	(.L_138 - .L_137)
.L_137:
        /*0024*/ 	.word	0x00000008
.L_138:


//--------------------- .nv.info._Z10sumColumnsIdEviiPKT_PS0_ --------------------------
	.section	.nv.info._Z10sumColumnsIdEviiPKT_PS0_,"",@"SHT_CUDA_INFO"
	.sectionflags	@""
	.align	4


	//----- nvinfo : EIATTR_CUDA_API_VERSION
	.align		4
        /*0000*/ 	.byte	0x04, 0x37
        /*0002*/ 	.short	(.L_140 - .L_139)
.L_139:
        /*0004*/ 	.word	0x00000082


	//----- nvinfo : EIATTR_KPARAM_INFO
	.align		4
.L_140:
        /*0008*/ 	.byte	0x04, 0x17
        /*000a*/ 	.short	(.L_142 - .L_141)
.L_141:
        /*000c*/ 	.word	0x00000000
        /*0010*/ 	.short	0x0003
        /*0012*/ 	.short	0x0010
        /*0014*/ 	.byte	0x00, 0xf5, 0x21, 0x00


	//----- nvinfo : EIATTR_KPARAM_INFO
	.align		4
.L_142:
        /*0018*/ 	.byte	0x04, 0x17
        /*001a*/ 	.short	(.L_144 - .L_143)
.L_143:
        /*001c*/ 	.word	0x00000000
        /*0020*/ 	.short	0x0002
        /*0022*/ 	.short	0x0008
        /*0024*/ 	.byte	0x00, 0xf5, 0x21, 0x00


	//----- nvinfo : EIATTR_KPARAM_INFO
	.align		4
.L_144:
        /*0028*/ 	.byte	0x04, 0x17
        /*002a*/ 	.short	(.L_146 - .L_145)
.L_145:
        /*002c*/ 	.word	0x00000000
        /*0030*/ 	.short	0x0001
        /*0032*/ 	.short	0x0004
        /*0034*/ 	.byte	0x00, 0xf0, 0x11, 0x00


	//----- nvinfo : EIATTR_KPARAM_INFO
	.align		4
.L_146:
        /*0038*/ 	.byte	0x04, 0x17
        /*003a*/ 	.short	(.L_148 - .L_147)
.L_147:
        /*003c*/ 	.word	0x00000000
        /*0040*/ 	.short	0x0000
        /*0042*/ 	.short	0x0000
        /*0044*/ 	.byte	0x00, 0xf0, 0x11, 0x00


	//----- nvinfo : EIATTR_SPARSE_MMA_MASK
	.align		4
.L_148:
        /*0048*/ 	.byte	0x03, 0x50
        /*004a*/ 	.short	0x0000


	//----- nvinfo : EIATTR_MAXREG_COUNT
	.align		4
        /*004c*/ 	.byte	0x03, 0x1b
        /*004e*/ 	.short	0x00ff


	//----- nvinfo : EIATTR_MERCURY_ISA_VERSION
	.align		4
        /*0050*/ 	.byte	0x03, 0x5f
        /*0052*/ 	.short	0x0101


	//----- nvinfo : EIATTR_VRC_CTA_INIT_COUNT
	.align		4
        /*0054*/ 	.byte	0x02, 0x4a
	.zero		1
	.zero		1


	//----- nvinfo : EIATTR_EXIT_INSTR_OFFSETS
	.align		4
        /*0058*/ 	.byte	0x04, 0x1c
        /*005a*/ 	.short	(.L_150 - .L_149)


	//   ....[0]....
.L_149:
        /*005c*/ 	.word	0x00000070


	//   ....[1]....
        /*0060*/ 	.word	0x000008e0


	//----- nvinfo : EIATTR_CBANK_PARAM_SIZE
	.align		4
.L_150:
        /*0064*/ 	.byte	0x03, 0x19
        /*0066*/ 	.short	0x0018


	//----- nvinfo : EIATTR_PARAM_CBANK
	.align		4
        /*0068*/ 	.byte	0x04, 0x0a
        /*006a*/ 	.short	(.L_152 - .L_151)
	.align		4
.L_151:
        /*006c*/ 	.word	index@(.nv.constant0._Z10sumColumnsIdEviiPKT_PS0_)
        /*0070*/ 	.short	0x0380
        /*0072*/ 	.short	0x0018


	//----- nvinfo : EIATTR_SW_WAR
	.align		4
.L_152:
        /*0074*/ 	.byte	0x04, 0x36
        /*0076*/ 	.short	(.L_154 - .L_153)
.L_153:
        /*0078*/ 	.word	0x00000008
.L_154:


//--------------------- .nv.info._Z15calcWeightedCovIdEviiPKT_S2_PS0_ --------------------------
	.section	.nv.info._Z15calcWeightedCovIdEviiPKT_S2_PS0_,"",@"SHT_CUDA_INFO"
	.sectionflags	@""
	.align	4


	//----- nvinfo : EIATTR_CUDA_API_VERSION
	.align		4
        /*0000*/ 	.byte	0x04, 0x37
        /*0002*/ 	.short	(.L_156 - .L_155)
.L_155:
        /*0004*/ 	.word	0x00000082


	//----- nvinfo : EIATTR_KPARAM_INFO
	.align		4
.L_156:
        /*0008*/ 	.byte	0x04, 0x17
        /*000a*/ 	.short	(.L_158 - .L_157)
.L_157:
        /*000c*/ 	.word	0x00000000
        /*0010*/ 	.short	0x0004
        /*0012*/ 	.short	0x0018
        /*0014*/ 	.byte	0x00, 0xf5, 0x21, 0x00


	//----- nvinfo : EIATTR_KPARAM_INFO
	.align		4
.L_158:
        /*0018*/ 	.byte	0x04, 0x17
        /*001a*/ 	.short	(.L_160 - .L_159)
.L_159:
        /*001c*/ 	.word	0x00000000
        /*0020*/ 	.short	0x0003
        /*0022*/ 	.short	0x0010
        /*0024*/ 	.byte	0x00, 0xf5, 0x21, 0x00


	//----- nvinfo : EIATTR_KPARAM_INFO
	.align		4
.L_160:
        /*0028*/ 	.byte	0x04, 0x17
        /*002a*/ 	.short	(.L_162 - .L_161)
.L_161:
        /*002c*/ 	.word	0x00000000
        /*0030*/ 	.short	0x0002
        /*0032*/ 	.short	0x0008
        /*0034*/ 	.byte	0x00, 0xf5, 0x21, 0x00


	//----- nvinfo : EIATTR_KPARAM_INFO
	.align		4
.L_162:
        /*0038*/ 	.byte	0x04, 0x17
        /*003a*/ 	.short	(.L_164 - .L_163)
.L_163:
        /*003c*/ 	.word	0x00000000
        /*0040*/ 	.short	0x0001
        /*0042*/ 	.short	0x0004
        /*0044*/ 	.byte	0x00, 0xf0, 0x11, 0x00


	//----- nvinfo : EIATTR_KPARAM_INFO
	.align		4
.L_164:
        /*0048*/ 	.byte	0x04, 0x17
        /*004a*/ 	.short	(.L_166 - .L_165)
.L_165:
        /*004c*/ 	.word	0x00000000
        /*0050*/ 	.short	0x0000
        /*0052*/ 	.short	0x0000
        /*0054*/ 	.byte	0x00, 0xf0, 0x11, 0x00


	//----- nvinfo : EIATTR_SPARSE_MMA_MASK
	.align		4
.L_166:
        /*0058*/ 	.byte	0x03, 0x50
        /*005a*/ 	.short	0x0000


	//----- nvinfo : EIATTR_MAXREG_COUNT
	.align		4
        /*005c*/ 	.byte	0x03, 0x1b
        /*005e*/ 	.short	0x00ff


	//----- nvinfo : EIATTR_NUM_BARRIERS
	.align		4
        /*0060*/ 	.byte	0x02, 0x4c
        /*0062*/ 	.byte	0x01
	.zero		1


	//----- nvinfo : EIATTR_MERCURY_ISA_VERSION
	.align		4
        /*0064*/ 	.byte	0x03, 0x5f
        /*0066*/ 	.short	0x0101


	//----- nvinfo : EIATTR_VRC_CTA_INIT_COUNT
	.align		4
        /*0068*/ 	.byte	0x02, 0x4a
	.zero		1
	.zero		1


	//----- nvinfo : EIATTR_EXIT_INSTR_OFFSETS
	.align		4
        /*006c*/ 	.byte	0x04, 0x1c
        /*006e*/ 	.short	(.L_168 - .L_167)


	//   ....[0]....
.L_167:
        /*0070*/ 	.word	0x00002050


	//   ....[1]....
        /*0074*/ 	.word	0x00002a50


	//   ....[2]....
        /*0078*/ 	.word	0x00002af0


	//   ....[3]....
        /*007c*/ 	.word	0x00002b30


	//----- nvinfo : EIATTR_CRS_STACK_SIZE
	.align		4
.L_168:
        /*0080*/ 	.byte	0x04, 0x1e
        /*0082*/ 	.short	(.L_170 - .L_169)
.L_169:
        /*0084*/ 	.word	0x00000000


	//----- nvinfo : EIATTR_CBANK_PARAM_SIZE
	.align		4
.L_170:
        /*0088*/ 	.byte	0x03, 0x19
        /*008a*/ 	.short	0x0020


	//----- nvinfo : EIATTR_PARAM_CBANK
	.align		4
        /*008c*/ 	.byte	0x04, 0x0a
        /*008e*/ 	.short	(.L_172 - .L_171)
	.align		4
.L_171:
        /*0090*/ 	.word	index@(.nv.constant0._Z15calcWeightedCovIdEviiPKT_S2_PS0_)
        /*0094*/ 	.short	0x0380
        /*0096*/ 	.short	0x0020


	//----- nvinfo : EIATTR_SW_WAR
	.align		4
.L_172:
        /*0098*/ 	.byte	0x04, 0x36
        /*009a*/ 	.short	(.L_174 - .L_173)
.L_173:
        /*009c*/ 	.word	0x00000008
.L_174:


//--------------------- .nv.info._Z14sqrtScaledCopyIdEviiiPKT_S2_PS0_ --------------------------
	.section	.nv.info._Z14sqrtScaledCopyIdEviiiPKT_S2_PS0_,"",@"SHT_CUDA_INFO"
	.sectionflags	@""
	.align	4


	//----- nvinfo : EIATTR_CUDA_API_VERSION
	.align		4
        /*0000*/ 	.byte	0x04, 0x37
        /*0002*/ 	.short	(.L_176 - .L_175)
.L_175:
        /*0004*/ 	.word	0x00000082


	//----- nvinfo : EIATTR_KPARAM_INFO
	.align		4
.L_176:
        /*0008*/ 	.byte	0x04, 0x17
        /*000a*/ 	.short	(.L_178 - .L_177)
.L_177:
        /*000c*/ 	.word	0x00000000
        /*0010*/ 	.short	0x0005
        /*0012*/ 	.short	0x0020
        /*0014*/ 	.byte	0x00, 0xf5, 0x21, 0x00


	//----- nvinfo : EIATTR_KPARAM_INFO
	.align		4
.L_178:
        /*0018*/ 	.byte	0x04, 0x17
        /*001a*/ 	.short	(.L_180 - .L_179)
.L_179:
        /*001c*/ 	.word	0x00000000
        /*0020*/ 	.short	0x0004
        /*0022*/ 	.short	0x0018
        /*0024*/ 	.byte	0x00, 0xf5, 0x21, 0x00


	//----- nvinfo : EIATTR_KPARAM_INFO
	.align		4
.L_180:
        /*0028*/ 	.byte	0x04, 0x17
        /*002a*/ 	.short	(.L_182 - .L_181)
.L_181:
        /*002c*/ 	.word	0x00000000
        /*0030*/ 	.short	0x0003
        /*0032*/ 	.short	0x0010
        /*0034*/ 	.byte	0x00, 0xf5, 0x21, 0x00


	//----- nvinfo : EIATTR_KPARAM_INFO
	.align		4
.L_182:
        /*0038*/ 	.byte	0x04, 0x17
        /*003a*/ 	.short	(.L_184 - .L_183)
.L_183:
        /*003c*/ 	.word	0x00000000
        /*0040*/ 	.short	0x0002
        /*0042*/ 	.short	0x0008
        /*0044*/ 	.byte	0x00, 0xf0, 0x11, 0x00


	//----- nvinfo : EIATTR_KPARAM_INFO
	.align		4
.L_184:
        /*0048*/ 	.byte	0x04, 0x17
        /*004a*/ 	.short	(.L_186 - .L_185)
.L_185:
        /*004c*/ 	.word	0x00000000
        /*0050*/ 	.short	0x0001
        /*0052*/ 	.short	0x0004
        /*0054*/ 	.byte	0x00, 0xf0, 0x11, 0x00


	//----- nvinfo : EIATTR_KPARAM_INFO
	.align		4
.L_186:
        /*0058*/ 	.byte	0x04, 0x17
        /*005a*/ 	.short	(.L_188 - .L_187)
.L_187:
        /*005c*/ 	.word	0x00000000
        /*0060*/ 	.short	0x0000
        /*0062*/ 	.short	0x0000
        /*0064*/ 	.byte	0x00, 0xf0, 0x11, 0x00


	//----- nvinfo : EIATTR_SPARSE_MMA_MASK
	.align		4
.L_188:
        /*0068*/ 	.byte	0x03, 0x50
        /*006a*/ 	.short	0x0000


	//----- nvinfo : EIATTR_MAXREG_COUNT
	.align		4
        /*006c*/ 	.byte	0x03, 0x1b
        /*006e*/ 	.short	0x00ff


	//----- nvinfo : EIATTR_NUM_BARRIERS
	.align		4
        /*0070*/ 	.byte	0x02, 0x4c
        /*0072*/ 	.byte	0x01
	.zero		1


	//----- nvinfo : EIATTR_MERCURY_ISA_VERSION
	.align		4
        /*0074*/ 	.byte	0x03, 0x5f
        /*0076*/ 	.short	0x0101


	//----- nvinfo : EIATTR_VRC_CTA_INIT_COUNT
	.align		4
        /*0078*/ 	.byte	0x02, 0x4a
	.zero		1
	.zero		1


	//----- nvinfo : EIATTR_EXIT_INSTR_OFFSETS
	.align		4
        /*007c*/ 	.byte	0x04, 0x1c
        /*007e*/ 	.short	(.L_190 - .L_189)


	//   ....[0]....
.L_189:
        /*0080*/ 	.word	0x000000b0


	//   ....[1]....
        /*0084*/ 	.word	0x00000750


	//----- nvinfo : EIATTR_CRS_STACK_SIZE
	.align		4
.L_190:
        /*0088*/ 	.byte	0x04, 0x1e
        /*008a*/ 	.short	(.L_192 - .L_191)
.L_191:
        /*008c*/ 	.word	0x00000000


	//----- nvinfo : EIATTR_CBANK_PARAM_SIZE
	.align		4
.L_192:
        /*0090*/ 	.byte	0x03, 0x19
        /*0092*/ 	.short	0x0028


	//----- nvinfo : EIATTR_PARAM_CBANK
	.align		4
        /*0094*/ 	.byte	0x04, 0x0a
        /*0096*/ 	.short	(.L_194 - .L_193)
	.align		4
.L_193:
        /*0098*/ 	.word	index@(.nv.constant0._Z14sqrtScaledCopyIdEviiiPKT_S2_PS0_)
        /*009c*/ 	.short	0x0380
        /*009e*/ 	.short	0x0028


	//----- nvinfo : EIATTR_SW_WAR
	.align		4
.L_194:
        /*00a0*/ 	.byte	0x04, 0x36
        /*00a2*/ 	.short	(.L_196 - .L_195)
.L_195:
        /*00a4*/ 	.word	0x00000008
.L_196:


//--------------------- .nv.info._Z10sumColumnsIfEviiPKT_PS0_ --------------------------
	.section	.nv.info._Z10sumColumnsIfEviiPKT_PS0_,"",@"SHT_CUDA_INFO"
	.sectionflags	@""
	.align	4


	//----- nvinfo : EIATTR_CUDA_API_VERSION
	.align		4
        /*0000*/ 	.byte	0x04, 0x37
        /*0002*/ 	.short	(.L_198 - .L_197)
.L_197:
        /*0004*/ 	.word	0x00000082


	//----- nvinfo : EIATTR_KPARAM_INFO
	.align		4
.L_198:
        /*0008*/ 	.byte	0x04, 0x17
        /*000a*/ 	.short	(.L_200 - .L_199)
.L_199:
        /*000c*/ 	.word	0x00000000
        /*0010*/ 	.short	0x0003
        /*0012*/ 	.short	0x0010
        /*0014*/ 	.byte	0x00, 0xf5, 0x21, 0x00


	//----- nvinfo : EIATTR_KPARAM_INFO
	.align		4
.L_200:
        /*0018*/ 	.byte	0x04, 0x17
        /*001a*/ 	.short	(.L_202 - .L_201)
.L_201:
        /*001c*/ 	.word	0x00000000
        /*0020*/ 	.short	0x0002
        /*0022*/ 	.short	0x0008
        /*0024*/ 	.byte	0x00, 0xf5, 0x21, 0x00


	//----- nvinfo : EIATTR_KPARAM_INFO
	.align		4
.L_202:
        /*0028*/ 	.byte	0x04, 0x17
        /*002a*/ 	.short	(.L_204 - .L_203)
.L_203:
        /*002c*/ 	.word	0x00000000
        /*0030*/ 	.short	0x0001
        /*0032*/ 	.short	0x0004
        /*0034*/ 	.byte	0x00, 0xf0, 0x11, 0x00


	//----- nvinfo : EIATTR_KPARAM_INFO
	.align		4
.L_204:
        /*0038*/ 	.byte	0x04, 0x17
        /*003a*/ 	.short	(.L_206 - .L_205)
.L_205:
        /*003c*/ 	.word	0x00000000
        /*0040*/ 	.short	0x0000
        /*0042*/ 	.short	0x0000
        /*0044*/ 	.byte	0x00, 0xf0, 0x11, 0x00


	//----- nvinfo : EIATTR_SPARSE_MMA_MASK
	.align		4
.L_206:
        /*0048*/ 	.byte	0x03, 0x50
        /*004a*/ 	.short	0x0000


	//----- nvinfo : EIATTR_MAXREG_COUNT
	.align		4
        /*004c*/ 	.byte	0x03, 0x1b
        /*004e*/ 	.short	0x00ff


	//----- nvinfo : EIATTR_MERCURY_ISA_VERSION
	.align		4
        /*0050*/ 	.byte	0x03, 0x5f
        /*0052*/ 	.short	0x0101


	//----- nvinfo : EIATTR_VRC_CTA_INIT_COUNT
	.align		4
        /*0054*/ 	.byte	0x02, 0x4a
	.zero		1
	.zero		1


	//----- nvinfo : EIATTR_EXIT_INSTR_OFFSETS
	.align		4
        /*0058*/ 	.byte	0x04, 0x1c
        /*005a*/ 	.short	(.L_208 - .L_207)


	//   ....[0]....
.L_207:
        /*005c*/ 	.word	0x00000070


	//   ....[1]....
        /*0060*/ 	.word	0x000008e0


	//----- nvinfo : EIATTR_CBANK_PARAM_SIZE
	.align		4
.L_208:
        /*0064*/ 	.byte	0x03, 0x19
        /*0066*/ 	.short	0x0018


	//----- nvinfo : EIATTR_PARAM_CBANK
	.align		4
        /*0068*/ 	.byte	0x04, 0x0a
        /*006a*/ 	.short	(.L_210 - .L_209)
	.align		4
.L_209:
        /*006c*/ 	.word	index@(.nv.constant0._Z10sumColumnsIfEviiPKT_PS0_)
        /*0070*/ 	.short	0x0380
        /*0072*/ 	.short	0x0018


	//----- nvinfo : EIATTR_SW_WAR
	.align		4
.L_210:
        /*0074*/ 	.byte	0x04, 0x36
        /*0076*/ 	.short	(.L_212 - .L_211)
.L_211:
        /*0078*/ 	.word	0x00000008
.L_212:


//--------------------- .nv.info._Z15calcWeightedCovIfEviiPKT_S2_PS0_ --------------------------
	.section	.nv.info._Z15calcWeightedCovIfEviiPKT_S2_PS0_,"",@"SHT_CUDA_INFO"
	.sectionflags	@""
	.align	4


	//----- nvinfo : EIATTR_CUDA_API_VERSION
	.align		4
        /*0000*/ 	.byte	0x04, 0x37
        /*0002*/ 	.short	(.L_214 - .L_213)
.L_213:
        /*0004*/ 	.word	0x00000082


	//----- nvinfo : EIATTR_KPARAM_INFO
	.align		4
.L_214:
        /*0008*/ 	.byte	0x04, 0x17
        /*000a*/ 	.short	(.L_216 - .L_215)
.L_215:
        /*000c*/ 	.word	0x00000000
        /*0010*/ 	.short	0x0004
        /*0012*/ 	.short	0x0018
        /*0014*/ 	.byte	0x00, 0xf5, 0x21, 0x00


	//----- nvinfo : EIATTR_KPARAM_INFO
	.align		4
.L_216:
        /*0018*/ 	.byte	0x04, 0x17
        /*001a*/ 	.short	(.L_218 - .L_217)
.L_217:
        /*001c*/ 	.word	0x00000000
        /*0020*/ 	.short	0x0003
        /*0022*/ 	.short	0x0010
        /*0024*/ 	.byte	0x00, 0xf5, 0x21, 0x00


	//----- nvinfo : EIATTR_KPARAM_INFO
	.align		4
.L_218:
        /*0028*/ 	.byte	0x04, 0x17
        /*002a*/ 	.short	(.L_220 - .L_219)
.L_219:
        /*002c*/ 	.word	0x00000000
        /*0030*/ 	.short	0x0002
        /*0032*/ 	.short	0x0008
        /*0034*/ 	.byte	0x00, 0xf5, 0x21, 0x00


	//----- nvinfo : EIATTR_KPARAM_INFO
	.align		4
.L_220:
        /*0038*/ 	.byte	0x04, 0x17
        /*003a*/ 	.short	(.L_222 - .L_221)
.L_221:
        /*003c*/ 	.word	0x00000000
        /*0040*/ 	.short	0x0001
        /*0042*/ 	.short	0x0004
        /*0044*/ 	.byte	0x00, 0xf0, 0x11, 0x00


	//----- nvinfo : EIATTR_KPARAM_INFO
	.align		4
.L_222:
        /*0048*/ 	.byte	0x04, 0x17
        /*004a*/ 	.short	(.L_224 - .L_223)
.L_223:
        /*004c*/ 	.word	0x00000000
        /*0050*/ 	.short	0x0000
        /*0052*/ 	.short	0x0000
        /*0054*/ 	.byte	0x00, 0xf0, 0x11, 0x00


	//----- nvinfo : EIATTR_SPARSE_MMA_MASK
	.align		4
.L_224:
        /*0058*/ 	.byte	0x03, 0x50
        /*005a*/ 	.short	0x0000


	//----- nvinfo : EIATTR_MAXREG_COUNT
	.align		4
        /*005c*/ 	.byte	0x03, 0x1b
        /*005e*/ 	.short	0x00ff


	//----- nvinfo : EIATTR_NUM_BARRIERS
	.align		4
        /*0060*/ 	.byte	0x02, 0x4c
        /*0062*/ 	.byte	0x01
	.zero		1


	//----- nvinfo : EIATTR_MERCURY_ISA_VERSION
	.align		4
        /*0064*/ 	.byte	0x03, 0x5f
        /*0066*/ 	.short	0x0101


	//----- nvinfo : EIATTR_VRC_CTA_INIT_COUNT
	.align		4
        /*0068*/ 	.byte	0x02, 0x4a
	.zero		1
	.zero		1


	//----- nvinfo : EIATTR_EXIT_INSTR_OFFSETS
	.align		4
        /*006c*/ 	.byte	0x04, 0x1c
        /*006e*/ 	.short	(.L_226 - .L_225)


	//   ....[0]....
.L_225:
        /*0070*/ 	.word	0x00001d50


	//   ....[1]....
        /*0074*/ 	.word	0x00002730


	//   ....[2]....
        /*0078*/ 	.word	0x000027c0


	//   ....[3]....
        /*007c*/ 	.word	0x00002800


	//----- nvinfo : EIATTR_CRS_STACK_SIZE
	.align		4
.L_226:
        /*0080*/ 	.byte	0x04, 0x1e
        /*0082*/ 	.short	(.L_228 - .L_227)
.L_227:
        /*0084*/ 	.word	0x00000000


	//----- nvinfo : EIATTR_CBANK_PARAM_SIZE
	.align		4
.L_228:
        /*0088*/ 	.byte	0x03, 0x19
        /*008a*/ 	.short	0x0020


	//----- nvinfo : EIATTR_PARAM_CBANK
	.align		4
        /*008c*/ 	.byte	0x04, 0x0a
        /*008e*/ 	.short	(.L_230 - .L_229)
	.align		4
.L_229:
        /*0090*/ 	.word	index@(.nv.constant0._Z15calcWeightedCovIfEviiPKT_S2_PS0_)
        /*0094*/ 	.short	0x0380
        /*0096*/ 	.short	0x0020


	//----- nvinfo : EIATTR_SW_WAR
	.align		4
.L_230:
        /*0098*/ 	.byte	0x04, 0x36
        /*009a*/ 	.short	(.L_232 - .L_231)
.L_231:
        /*009c*/ 	.word	0x00000008
.L_232:


//--------------------- .nv.info._Z14sqrtScaledCopyIfEviiiPKT_S2_PS0_ --------------------------
	.section	.nv.info._Z14sqrtScaledCopyIfEviiiPKT_S2_PS0_,"",@"SHT_CUDA_INFO"
	.sectionflags	@""
	.align	4


	//----- nvinfo : EIATTR_CUDA_API_VERSION
	.align		4
        /*0000*/ 	.byte	0x04, 0x37
        /*0002*/ 	.short	(.L_234 - .L_233)
.L_233:
        /*0004*/ 	.word	0x00000082


	//----- nvinfo : EIATTR_KPARAM_INFO
	.align		4
.L_234:
        /*0008*/ 	.byte	0x04, 0x17
        /*000a*/ 	.short	(.L_236 - .L_235)
.L_235:
        /*000c*/ 	.word	0x00000000
        /*0010*/ 	.short	0x0005
        /*0012*/ 	.short	0x0020
        /*0014*/ 	.byte	0x00, 0xf5, 0x21, 0x00


	//----- nvinfo : EIATTR_KPARAM_INFO
	.align		4
.L_236:
        /*0018*/ 	.byte	0x04, 0x17
        /*001a*/ 	.short	(.L_238 - .L_237)
.L_237:
        /*001c*/ 	.word	0x00000000
        /*0020*/ 	.short	0x0004
        /*0022*/ 	.short	0x0018
        /*0024*/ 	.byte	0x00, 0xf5, 0x21, 0x00


	//----- nvinfo : EIATTR_KPARAM_INFO
	.align		4
.L_238:
        /*0028*/ 	.byte	0x04, 0x17
        /*002a*/ 	.short	(.L_240 - .L_239)
.L_239:
        /*002c*/ 	.word	0x00000000
        /*0030*/ 	.short	0x0003
        /*0032*/ 	.short	0x0010
        /*0034*/ 	.byte	0x00, 0xf5, 0x21, 0x00


	//----- nvinfo : EIATTR_KPARAM_INFO
	.align		4
.L_240:
        /*0038*/ 	.byte	0x04, 0x17
        /*003a*/ 	.short	(.L_242 - .L_241)
.L_241:
        /*003c*/ 	.word	0x00000000
        /*0040*/ 	.short	0x0002
        /*0042*/ 	.short	0x0008
        /*0044*/ 	.byte	0x00, 0xf0, 0x11, 0x00


	//----- nvinfo : EIATTR_KPARAM_INFO
	.align		4
.L_242:
        /*0048*/ 	.byte	0x04, 0x17
        /*004a*/ 	.short	(.L_244 - .L_243)
.L_243:
        /*004c*/ 	.word	0x00000000
        /*0050*/ 	.short	0x0001
        /*0052*/ 	.short	0x0004
        /*0054*/ 	.byte	0x00, 0xf0, 0x11, 0x00


	//----- nvinfo : EIATTR_KPARAM_INFO
	.align		4
.L_244:
        /*0058*/ 	.byte	0x04, 0x17
        /*005a*/ 	.short	(.L_246 - .L_245)
.L_245:
        /*005c*/ 	.word	0x00000000
        /*0060*/ 	.short	0x0000
        /*0062*/ 	.short	0x0000
        /*0064*/ 	.byte	0x00, 0xf0, 0x11, 0x00


	//----- nvinfo : EIATTR_SPARSE_MMA_MASK
	.align		4
.L_246:
        /*0068*/ 	.byte	0x03, 0x50
        /*006a*/ 	.short	0x0000


	//----- nvinfo : EIATTR_MAXREG_COUNT
	.align		4
        /*006c*/ 	.byte	0x03, 0x1b
        /*006e*/ 	.short	0x00ff


	//----- nvinfo : EIATTR_NUM_BARRIERS
	.align		4
        /*0070*/ 	.byte	0x02, 0x4c
        /*0072*/ 	.byte	0x01
	.zero		1


	//----- nvinfo : EIATTR_MERCURY_ISA_VERSION
	.align		4
        /*0074*/ 	.byte	0x03, 0x5f
        /*0076*/ 	.short	0x0101


	//----- nvinfo : EIATTR_VRC_CTA_INIT_COUNT
	.align		4
        /*0078*/ 	.byte	0x02, 0x4a
	.zero		1
	.zero		1


	//----- nvinfo : EIATTR_EXIT_INSTR_OFFSETS
	.align		4
        /*007c*/ 	.byte	0x04, 0x1c
        /*007e*/ 	.short	(.L_248 - .L_247)


	//   ....[0]....
.L_247:
        /*0080*/ 	.word	0x000000b0


	//   ....[1]....
        /*0084*/ 	.word	0x000006c0


	//----- nvinfo : EIATTR_CRS_STACK_SIZE
	.align		4
.L_248:
        /*0088*/ 	.byte	0x04, 0x1e
        /*008a*/ 	.short	(.L_250 - .L_249)
.L_249:
        /*008c*/ 	.word	0x00000000


	//----- nvinfo : EIATTR_CBANK_PARAM_SIZE
	.align		4
.L_250:
        /*0090*/ 	.byte	0x03, 0x19
        /*0092*/ 	.short	0x0028


	//----- nvinfo : EIATTR_PARAM_CBANK
	.align		4
        /*0094*/ 	.byte	0x04, 0x0a
        /*0096*/ 	.short	(.L_252 - .L_251)
	.align		4
.L_251:
        /*0098*/ 	.word	index@(.nv.constant0._Z14sqrtScaledCopyIfEviiiPKT_S2_PS0_)
        /*009c*/ 	.short	0x0380
        /*009e*/ 	.short	0x0028


	//----- nvinfo : EIATTR_SW_WAR
	.align		4
.L_252:
        /*00a0*/ 	.byte	0x04, 0x36
        /*00a2*/ 	.short	(.L_254 - .L_253)
.L_253:
        /*00a4*/ 	.word	0x00000008
.L_254:


//--------------------- .nv.callgraph             --------------------------
	.section	.nv.callgraph,"",@"SHT_CUDA_CALLGRAPH"
	.align	4
	.sectionentsize	8
	.align		4
        /*0000*/ 	.word	0x00000000
	.align		4
        /*0004*/ 	.word	0xffffffff
	.align		4
        /*0008*/ 	.word	0x00000000
	.align		4
        /*000c*/ 	.word	0xfffffffe
	.align		4
        /*0010*/ 	.word	0x00000000
	.align		4
        /*0014*/ 	.word	0xfffffffd
	.align		4
        /*0018*/ 	.word	0x00000000
	.align		4
        /*001c*/ 	.word	0xfffffffc


//--------------------- .nv.constant4             --------------------------
	.section	.nv.constant4,"a",@progbits
	.align	8
	.align		8
.nv.constant4:
        /*0000*/ 	.dword	_ZN34_INTERNAL_7cdb6083_4_k_cu_9255b7d74cuda3std3__45__cpo5beginE
	.align		8
        /*0008*/ 	.dword	_ZN34_INTERNAL_7cdb6083_4_k_cu_9255b7d74cuda3std3__45__cpo3endE
	.align		8
        /*0010*/ 	.dword	_ZN34_INTERNAL_7cdb6083_4_k_cu_9255b7d74cuda3std3__45__cpo6cbeginE
	.align		8
        /*0018*/ 	.dword	_ZN34_INTERNAL_7cdb6083_4_k_cu_9255b7d74cuda3std3__45__cpo4cendE
	.align		8
        /*0020*/ 	.dword	_ZN34_INTERNAL_7cdb6083_4_k_cu_9255b7d74cuda3std3__45__cpo6rbeginE
	.align		8
        /*0028*/ 	.dword	_ZN34_INTERNAL_7cdb6083_4_k_cu_9255b7d74cuda3std3__45__cpo4rendE
	.align		8
        /*0030*/ 	.dword	_ZN34_INTERNAL_7cdb6083_4_k_cu_9255b7d74cuda3std3__45__cpo7crbeginE
	.align		8
        /*0038*/ 	.dword	_ZN34_INTERNAL_7cdb6083_4_k_cu_9255b7d74cuda3std3__45__cpo5crendE
	.align		8
        /*0040*/ 	.dword	_ZN34_INTERNAL_7cdb6083_4_k_cu_9255b7d74cuda3std3__436_GLOBAL__N__7cdb6083_4_k_cu_9255b7d76ignoreE
	.align		8
        /*0048*/ 	.dword	_ZN34_INTERNAL_7cdb6083_4_k_cu_9255b7d74cuda3std3__419piecewise_constructE
	.align		8
        /*0050*/ 	.dword	_ZN34_INTERNAL_7cdb6083_4_k_cu_9255b7d74cuda3std3__48in_placeE
	.align		8
        /*0058*/ 	.dword	_ZN34_INTERNAL_7cdb6083_4_k_cu_9255b7d74cuda3std3__420unreachable_sentinelE
	.align		8
        /*0060*/ 	.dword	_ZN34_INTERNAL_7cdb6083_4_k_cu_9255b7d74cuda3std3__47nulloptE
	.align		8
        /*0068*/ 	.dword	_ZN34_INTERNAL_7cdb6083_4_k_cu_9255b7d74cuda3std3__48unexpectE
	.align		8
        /*0070*/ 	.dword	_ZN34_INTERNAL_7cdb6083_4_k_cu_9255b7d74cuda3std6ranges3__45__cpo4swapE
	.align		8
        /*0078*/ 	.dword	_ZN34_INTERNAL_7cdb6083_4_k_cu_9255b7d74cuda3std6ranges3__45__cpo9iter_moveE
	.align		8
        /*0080*/ 	.dword	_ZN34_INTERNAL_7cdb6083_4_k_cu_9255b7d74cuda3std6ranges3__45__cpo5beginE
	.align		8
        /*0088*/ 	.dword	_ZN34_INTERNAL_7cdb6083_4_k_cu_9255b7d74cuda3std6ranges3__45__cpo3endE
	.align		8
        /*0090*/ 	.dword	_ZN34_INTERNAL_7cdb6083_4_k_cu_9255b7d74cuda3std6ranges3__45__cpo6cbeginE
	.align		8
        /*0098*/ 	.dword	_ZN34_INTERNAL_7cdb6083_4_k_cu_9255b7d74cuda3std6ranges3__45__cpo4cendE
	.align		8
        /*00a0*/ 	.dword	_ZN34_INTERNAL_7cdb6083_4_k_cu_9255b7d74cuda3std6ranges3__45__cpo7advanceE
	.align		8
        /*00a8*/ 	.dword	_ZN34_INTERNAL_7cdb6083_4_k_cu_9255b7d74cuda3std6ranges3__45__cpo9iter_swapE
	.align		8
        /*00b0*/ 	.dword	_ZN34_INTERNAL_7cdb6083_4_k_cu_9255b7d74cuda3std6ranges3__45__cpo4nextE
	.align		8
        /*00b8*/ 	.dword	_ZN34_INTERNAL_7cdb6083_4_k_cu_9255b7d74cuda3std6ranges3__45__cpo4prevE
	.align		8
        /*00c0*/ 	.dword	_ZN34_INTERNAL_7cdb6083_4_k_cu_9255b7d74cuda3std6ranges3__45__cpo4dataE
	.align		8
        /*00c8*/ 	.dword	_ZN34_INTERNAL_7cdb6083_4_k_cu_9255b7d74cuda3std6ranges3__45__cpo5cdataE
	.align		8
        /*00d0*/ 	.dword	_ZN34_INTERNAL_7cdb6083_4_k_cu_9255b7d74cuda3std6ranges3__45__cpo4sizeE
	.align		8
        /*00d8*/ 	.dword	_ZN34_INTERNAL_7cdb6083_4_k_cu_9255b7d74cuda3std6ranges3__45__cpo5ssizeE
	.align		8
        /*00e0*/ 	.dword	_ZN34_INTERNAL_7cdb6083_4_k_cu_9255b7d74cuda3std6ranges3__45__cpo8distanceE
	.align		8
        /*00e8*/ 	.dword	_ZN34_INTERNAL_7cdb6083_4_k_cu_9255b7d76thrust24THRUST_300001_SM_1000_NS8cuda_cub3parE
	.align		8
        /*00f0*/ 	.dword	_ZN34_INTERNAL_7cdb6083_4_k_cu_9255b7d76thrust24THRUST_300001_SM_1000_NS8cuda_cub10par_nosyncE
	.align		8
        /*00f8*/ 	.dword	_ZN34_INTERNAL_7cdb6083_4_k_cu_9255b7d76thrust24THRUST_300001_SM_1000_NS6system6detail10sequential3seqE
	.align		8
        /*0100*/ 	.dword	_ZN34_INTERNAL_7cdb6083_4_k_cu_9255b7d76thrust24THRUST_300001_SM_1000_NS12placeholders2_1E
	.align		8
        /*0108*/ 	.dword	_ZN34_INTERNAL_7cdb6083_4_k_cu_9255b7d76thrust24THRUST_300001_SM_1000_NS12placeholders2_2E
	.align		8
        /*0110*/ 	.dword	_ZN34_INTERNAL_7cdb6083_4_k_cu_9255b7d76thrust24THRUST_300001_SM_1000_NS12placeholders2_3E
	.align		8
        /*0118*/ 	.dword	_ZN34_INTERNAL_7cdb6083_4_k_cu_9255b7d76thrust24THRUST_300001_SM_1000_NS12placeholders2_4E
	.align		8
        /*0120*/ 	.dword	_ZN34_INTERNAL_7cdb6083_4_k_cu_9255b7d76thrust24THRUST_300001_SM_1000_NS12placeholders2_5E
	.align		8
        /*0128*/ 	.dword	_ZN34_INTERNAL_7cdb6083_4_k_cu_9255b7d76thrust24THRUST_300001_SM_1000_NS12placeholders2_6E
	.align		8
        /*0130*/ 	.dword	_ZN34_INTERNAL_7cdb6083_4_k_cu_9255b7d76thrust24THRUST_300001_SM_1000_NS12placeholders2_7E
	.align		8
        /*0138*/ 	.dword	_ZN34_INTERNAL_7cdb6083_4_k_cu_9255b7d76thrust24THRUST_300001_SM_1000_NS12placeholders2_8E
	.align		8
        /*0140*/ 	.dword	_ZN34_INTERNAL_7cdb6083_4_k_cu_9255b7d76thrust24THRUST_300001_SM_1000_NS12placeholders2_9E
	.align		8
        /*0148*/ 	.dword	_ZN34_INTERNAL_7cdb6083_4_k_cu_9255b7d76thrust24THRUST_300001_SM_1000_NS12placeholders3_10E
	.align		8
        /*0150*/ 	.dword	_ZN34_INTERNAL_7cdb6083_4_k_cu_9255b7d76thrust24THRUST_300001_SM_1000_NS3seqE


//--------------------- .text._ZN3cub18CUB_300001_SM_10006detail8for_each13static_kernelINS2_12policy_hub_t12policy_500_tEmN6thrust24THRUST_300001_SM_1000_NS8cuda_cub20__uninitialized_fill7functorINS7_10device_ptrIdEEdEEEEvT0_T1_ --------------------------
	.section	.text._ZN3cub18CUB_300001_SM_10006detail8for_each13static_kernelINS2_12policy_hub_t12policy_500_tEmN6thrust24THRUST_300001_SM_1000_NS8cuda_cub20__uninitialized_fill7functorINS7_10device_ptrIdEEdEEEEvT0_T1_,"ax",@progbits
	.align	128
        .global         _ZN3cub18CUB_300001_SM_10006detail8for_each13static_kernelINS2_12policy_hub_t12policy_500_tEmN6thrust24THRUST_300001_SM_1000_NS8cuda_cub20__uninitialized_fill7functorINS7_10device_ptrIdEEdEEEEvT0_T1_
        .type           _ZN3cub18CUB_300001_SM_10006detail8for_each13static_kernelINS2_12policy_hub_t12policy_500_tEmN6thrust24THRUST_300001_SM_1000_NS8cuda_cub20__uninitialized_fill7functorINS7_10device_ptrIdEEdEEEEvT0_T1_,@function
        .size           _ZN3cub18CUB_300001_SM_10006detail8for_each13static_kernelINS2_12policy_hub_t12policy_500_tEmN6thrust24THRUST_300001_SM_1000_NS8cuda_cub20__uninitialized_fill7functorINS7_10device_ptrIdEEdEEEEvT0_T1_,(.L_x_100 - _ZN3cub18CUB_300001_SM_10006detail8for_each13static_kernelINS2_12policy_hub_t12policy_500_tEmN6thrust24THRUST_300001_SM_1000_NS8cuda_cub20__uninitialized_fill7functorINS7_10device_ptrIdEEdEEEEvT0_T1_)
        .other          _ZN3cub18CUB_300001_SM_10006detail8for_each13static_kernelINS2_12policy_hub_t12policy_500_tEmN6thrust24THRUST_300001_SM_1000_NS8cuda_cub20__uninitialized_fill7functorINS7_10device_ptrIdEEdEEEEvT0_T1_,@"STO_CUDA_ENTRY STV_DEFAULT"
_ZN3cub18CUB_300001_SM_10006detail8for_each13static_kernelINS2_12policy_hub_t12policy_500_tEmN6thrust24THRUST_300001_SM_1000_NS8cuda_cub20__uninitialized_fill7functorINS7_10device_ptrIdEEdEEEEvT0_T1_:
.text._ZN3cub18CUB_300001_SM_10006detail8for_each13static_kernelINS2_12policy_hub_t12policy_500_tEmN6thrust24THRUST_300001_SM_1000_NS8cuda_cub20__uninitialized_fill7functorINS7_10device_ptrIdEEdEEEEvT0_T1_:
[----:B------:R-:W-:Y:S08]  /*0000*/  LDC R1, c[0x0][0x37c] ;  /* 0x0000df00ff017b82 */ /* 0x000ff00000000800 */
[----:B------:R-:W0:Y:S01]  /*0010*/  S2UR UR4, SR_CTAID.X ;  /* 0x00000000000479c3 */ /* 0x000e220000002500 */
[----:B------:R-:W1:Y:S01]  /*0020*/  LDCU.64 UR6, c[0x0][0x380] ;  /* 0x00007000ff0677ac */ /* 0x000e620008000a00 */
[----:B------:R-:W2:Y:S01]  /*0030*/  LDCU.64 UR8, c[0x0][0x358] ;  /* 0x00006b00ff0877ac */ /* 0x000ea20008000a00 */
[----:B0-----:R-:W-:-:S04]  /*0040*/  UIMAD.WIDE.U32 UR4, UR4, 0x200, URZ ;  /* 0x00000200040478a5 */ /* 0x001fc8000f8e00ff */
[----:B-1----:R-:W-:-:S04]  /*0050*/  UIADD3 UR6, UP0, UPT, -UR4, UR6, URZ ;  /* 0x0000000604067290 */ /* 0x002fc8000ff1e1ff */
[----:B------:R-:W-:Y:S02]  /*0060*/  UIADD3.X UR7, UPT, UPT, ~UR5, UR7, URZ, UP0, !UPT ;  /* 0x0000000705077290 */ /* 0x000fe400087fe5ff */
[----:B------:R-:W-:-:S04]  /*0070*/  UISETP.GE.U32.AND UP0, UPT, UR6, 0x200, UPT ;  /* 0x000002000600788c */ /* 0x000fc8000bf06070 */
[----:B------:R-:W-:-:S09]  /*0080*/  UISETP.GE.U32.AND.EX UP0, UPT, UR7, URZ, UPT, UP0 ;  /* 0x000000ff0700728c */ /* 0x000fd2000bf06100 */
[----:B--2---:R-:W-:Y:S05]  /*0090*/  BRA.U !UP0, `(.L_x_0) ;  /* 0x0000000108287547 */ /* 0x004fea000b800000 */
[----:B------:R-:W0:Y:S01]  /*00a0*/  S2R R0, SR_TID.X ;  /* 0x0000000000007919 */ /* 0x000e220000002100 */
[----:B------:R-:W1:Y:S01]  /*00b0*/  LDCU.64 UR6, c[0x0][0x388] ;  /* 0x00007100ff0677ac */ /* 0x000e620008000a00 */
[----:B------:R-:W2:Y:S01]  /*00c0*/  LDC.64 R4, c[0x0][0x390] ;  /* 0x0000e400ff047b82 */ /* 0x000ea20000000a00 */
[----:B0-----:R-:W-:-:S05]  /*00d0*/  IADD3 R0, P0, PT, R0, UR4, RZ ;  /* 0x0000000400007c10 */ /* 0x001fca000ff1e0ff */
[----:B------:R-:W-:Y:S01]  /*00e0*/  IMAD.X R3, RZ, RZ, UR5, P0 ;  /* 0x00000005ff037e24 */ /* 0x000fe200080e06ff */
[----:B-1----:R-:W-:-:S04]  /*00f0*/  LEA R2, P0, R0, UR6, 0x3 ;  /* 0x0000000600027c11 */ /* 0x002fc8000f8018ff */
[----:B------:R-:W-:-:S05]  /*0100*/  LEA.HI.X R3, R0, UR7, R3, 0x3, P0 ;  /* 0x0000000700037c11 */ /* 0x000fca00080f1c03 */
[----:B--2---:R-:W-:Y:S04]  /*0110*/  STG.E.64 desc[UR8][R2.64], R4 ;  /* 0x0000000402007986 */ /* 0x004fe8000c101b08 */
[----:B------:R-:W-:Y:S01]  /*0120*/  STG.E.64 desc[UR8][R2.64+0x800], R4 ;  /* 0x0008000402007986 */ /* 0x000fe2000c101b08 */
[----:B------:R-:W-:Y:S05]  /*0130*/  EXIT ;  /* 0x000000000000794d */ /* 0x000fea0003800000 */
.L_x_0:
[----:B------:R-:W0:Y:S01]  /*0140*/  S2R R0, SR_TID.X ;  /* 0x0000000000007919 */ /* 0x000e220000002100 */
[----:B------:R-:W-:Y:S01]  /*0150*/  IMAD.U32 R2, RZ, RZ, UR7 ;  /* 0x00000007ff027e24 */ /* 0x000fe2000f8e00ff */
[----:B------:R-:W1:Y:S01]  /*0160*/  LDCU.64 UR10, c[0x0][0x388] ;  /* 0x00007100ff0a77ac */ /* 0x000e620008000a00 */
[----:B------:R-:W-:Y:S01]  /*0170*/  IMAD.U32 R6, RZ, RZ, UR7 ;  /* 0x00000007ff067e24 */ /* 0x000fe2000f8e00ff */
[----:B0-----:R-:W-:-:S04]  /*0180*/  ISETP.LT.U32.AND P0, PT, R0, UR6, PT ;  /* 0x0000000600007c0c */ /* 0x001fc8000bf01070 */
[----:B------:R-:W-:Y:S01]  /*0190*/  ISETP.GT.U32.AND.EX P0, PT, R2, RZ, PT, P0 ;  /* 0x000000ff0200720c */ /* 0x000fe20003f04100 */
[C---:B------:R-:W-:Y:S01]  /*01a0*/  VIADD R2, R0.reuse, 0x100 ;  /* 0x0000010000027836 */ /* 0x040fe20000000000 */
[----:B------:R-:W-:-:S04]  /*01b0*/  IADD3 R0, P2, PT, R0, UR4, RZ ;  /* 0x0000000400007c10 */ /* 0x000fc8000ff5e0ff */
[----:B------:R-:W-:Y:S01]  /*01c0*/  ISETP.LT.U32.AND P1, PT, R2, UR6, PT ;  /* 0x0000000602007c0c */ /* 0x000fe2000bf21070 */
[----:B------:R-:W-:Y:S01]  /*01d0*/  IMAD.X R3, RZ, RZ, UR5, P2 ;  /* 0x00000005ff037e24 */ /* 0x000fe200090e06ff */
[----:B-1----:R-:W-:Y:S02]  /*01e0*/  LEA R2, P2, R0, UR10, 0x3 ;  /* 0x0000000a00027c11 */ /* 0x002fe4000f8418ff */
[----:B------:R-:W-:Y:S02]  /*01f0*/  ISETP.GT.U32.AND.EX P1, PT, R6, RZ, PT, P1 ;  /* 0x000000ff0600720c */ /* 0x000fe40003f24110 */
[----:B------:R-:W-:Y:S01]  /*0200*/  LEA.HI.X R3, R0, UR11, R3, 0x3, P2 ;  /* 0x0000000b00037c11 */ /* 0x000fe200090f1c03 */
[----:B------:R-:W0:Y:S04]  /*0210*/  @P0 LDC.64 R4, c[0x0][0x390] ;  /* 0x0000e400ff040b82 */ /* 0x000e280000000a00 */
[----:B0-----:R0:W-:Y:S06]  /*0220*/  @P0 STG.E.64 desc[UR8][R2.64], R4 ;  /* 0x0000000402000986 */ /* 0x0011ec000c101b08 */
[----:B------:R-:W-:Y:S05]  /*0230*/  @!P1 EXIT ;  /* 0x000000000000994d */ /* 0x000fea0003800000 */
[----:B0-----:R-:W0:Y:S02]  /*0240*/  LDC.64 R4, c[0x0][0x390] ;  /* 0x0000e400ff047b82 */ /* 0x001e240000000a00 */
[----:B0-----:R-:W-:Y:S01]  /*0250*/  STG.E.64 desc[UR8][R2.64+0x800], R4 ;  /* 0x0008000402007986 */ /* 0x001fe2000c101b08 */
[----:B------:R-:W-:Y:S05]  /*0260*/  EXIT ;  /* 0x000000000000794d */ /* 0x000fea0003800000 */
.L_x_1:
[----:B------:R-:W-:-:S00]  /*0270*/  BRA `(.L_x_1) ;  /* 0xfffffffc00fc7947 */ /* 0x000fc0000383ffff */
[----:B------:R-:W-:-:S00]  /*0280*/  NOP ;  /* 0x0000000000007918 */ /* 0x000fc00000000000 */
[----:B------:R-:W-:-:S00]  /*0290*/  NOP ;  /* 0x0000000000007918 */ /* 0x000fc00000000000 */
[----:B------:R-:W-:-:S00]  /*02a0*/  NOP ;  /* 0x0000000000007918 */ /* 0x000fc00000000000 */
[----:B------:R-:W-:-:S00]  /*02b0*/  NOP ;  /* 0x0000000000007918 */ /* 0x000fc00000000000 */
[----:B------:R-:W-:-:S00]  /*02c0*/  NOP ;  /* 0x0000000000007918 */ /* 0x000fc00000000000 */
[----:B------:R-:W-:-:S00]  /*02d0*/  NOP ;  /* 0x0000000000007918 */ /* 0x000fc00000000000 */
[----:B------:R-:W-:-:S00]  /*02e0*/  NOP ;  /* 0x0000000000007918 */ /* 0x000fc00000000000 */
[----:B------:R-:W-:-:S00]  /*02f0*/  NOP ;  /* 0x0000000000007918 */ /* 0x000fc00000000000 */
.L_x_100:


//--------------------- .text._ZN3cub18CUB_300001_SM_10006detail8for_each13static_kernelINS2_12policy_hub_t12policy_500_tEmN6thrust24THRUST_300001_SM_1000_NS8cuda_cub20__uninitialized_fill7functorINS7_10device_ptrIfEEfEEEEvT0_T1_ --------------------------
	.section	.text._ZN3cub18CUB_300001_SM_10006detail8for_each13static_kernelINS2_12policy_hub_t12policy_500_tEmN6thrust24THRUST_300001_SM_1000_NS8cuda_cub20__uninitialized_fill7functorINS7_10device_ptrIfEEfEEEEvT0_T1_,"ax",@progbits
	.align	128
        .global         _ZN3cub18CUB_300001_SM_10006detail8for_each13static_kernelINS2_12policy_hub_t12policy_500_tEmN6thrust24THRUST_300001_SM_1000_NS8cuda_cub20__uninitialized_fill7functorINS7_10device_ptrIfEEfEEEEvT0_T1_
        .type           _ZN3cub18CUB_300001_SM_10006detail8for_each13static_kernelINS2_12policy_hub_t12policy_500_tEmN6thrust24THRUST_300001_SM_1000_NS8cuda_cub20__uninitialized_fill7functorINS7_10device_ptrIfEEfEEEEvT0_T1_,@function
        .size           _ZN3cub18CUB_300001_SM_10006detail8for_each13static_kernelINS2_12policy_hub_t12policy_500_tEmN6thrust24THRUST_300001_SM_1000_NS8cuda_cub20__uninitialized_fill7functorINS7_10device_ptrIfEEfEEEEvT0_T1_,(.L_x_101 - _ZN3cub18CUB_300001_SM_10006detail8for_each13static_kernelINS2_12policy_hub_t12policy_500_tEmN6thrust24THRUST_300001_SM_1000_NS8cuda_cub20__uninitialized_fill7functorINS7_10device_ptrIfEEfEEEEvT0_T1_)
        .other          _ZN3cub18CUB_300001_SM_10006detail8for_each13static_kernelINS2_12policy_hub_t12policy_500_tEmN6thrust24THRUST_300001_SM_1000_NS8cuda_cub20__uninitialized_fill7functorINS7_10device_ptrIfEEfEEEEvT0_T1_,@"STO_CUDA_ENTRY STV_DEFAULT"
_ZN3cub18CUB_300001_SM_10006detail8for_each13static_kernelINS2_12policy_hub_t12policy_500_tEmN6thrust24THRUST_300001_SM_1000_NS8cuda_cub20__uninitialized_fill7functorINS7_10device_ptrIfEEfEEEEvT0_T1_:
.text._ZN3cub18CUB_300001_SM_10006detail8for_each13static_kernelINS2_12policy_hub_t12policy_500_tEmN6thrust24THRUST_300001_SM_1000_NS8cuda_cub20__uninitialized_fill7functorINS7_10device_ptrIfEEfEEEEvT0_T1_:
        /* <DEDUP_REMOVED lines=12> */
[----:B------:R-:W2:Y:S01]  /*00c0*/  LDC R5, c[0x0][0x390] ;  /* 0x0000e400ff057b82 */ /* 0x000ea20000000800 */
[----:B0-----:R-:W-:-:S05]  /*00d0*/  IADD3 R0, P0, PT, R0, UR4, RZ ;  /* 0x0000000400007c10 */ /* 0x001fca000ff1e0ff */
[----:B------:R-:W-:Y:S01]  /*00e0*/  IMAD.X R3, RZ, RZ, UR5, P0 ;  /* 0x00000005ff037e24 */ /* 0x000fe200080e06ff */
[----:B-1----:R-:W-:-:S04]  /*00f0*/  LEA R2, P0, R0, UR6, 0x2 ;  /* 0x0000000600027c11 */ /* 0x002fc8000f8010ff */
[----:B------:R-:W-:-:S05]  /*0100*/  LEA.HI.X R3, R0, UR7, R3, 0x2, P0 ;  /* 0x0000000700037c11 */ /* 0x000fca00080f1403 */
[----:B--2---:R-:W-:Y:S04]  /*0110*/  STG.E desc[UR8][R2.64], R5 ;  /* 0x0000000502007986 */ /* 0x004fe8000c101908 */
[----:B------:R-:W-:Y:S01]  /*0120*/  STG.E desc[UR8][R2.64+0x400], R5 ;  /* 0x0004000502007986 */ /* 0x000fe2000c101908 */
[----:B------:R-:W-:Y:S05]  /*0130*/  EXIT ;  /* 0x000000000000794d */ /* 0x000fea0003800000 */
.L_x_2:
        /* <DEDUP_REMOVED lines=13> */
[----:B------:R-:W0:Y:S04]  /*0210*/  @P0 LDC R5, c[0x0][0x390] ;  /* 0x0000e400ff050b82 */ /* 0x000e280000000800 */
[----:B0-----:R0:W-:Y:S06]  /*0220*/  @P0 STG.E desc[UR8][R2.64], R5 ;  /* 0x0000000502000986 */ /* 0x0011ec000c101908 */
[----:B------:R-:W-:Y:S05]  /*0230*/  @!P1 EXIT ;  /* 0x000000000000994d */ /* 0x000fea0003800000 */
[----:B0-----:R-:W0:Y:S02]  /*0240*/  LDC R5, c[0x0][0x390] ;  /* 0x0000e400ff057b82 */ /* 0x001e240000000800 */
[----:B0-----:R-:W-:Y:S01]  /*0250*/  STG.E desc[UR8][R2.64+0x400], R5 ;  /* 0x0004000502007986 */ /* 0x001fe2000c101908 */
[----:B------:R-:W-:Y:S05]  /*0260*/  EXIT ;  /* 0x000000000000794d */ /* 0x000fea0003800000 */
.L_x_3:
        /* <DEDUP_REMOVED lines=9> */
.L_x_101:


//--------------------- .text._ZN3cub18CUB_300001_SM_10006detail11EmptyKernelIvEEvv --------------------------
	.section	.text._ZN3cub18CUB_300001_SM_10006detail11EmptyKernelIvEEvv,"ax",@progbits
	.align	128
        .global         _ZN3cub18CUB_300001_SM_10006detail11EmptyKernelIvEEvv
        .type           _ZN3cub18CUB_300001_SM_10006detail11EmptyKernelIvEEvv,@function
        .size           _ZN3cub18CUB_300001_SM_10006detail11EmptyKernelIvEEvv,(.L_x_102 - _ZN3cub18CUB_300001_SM_10006detail11EmptyKernelIvEEvv)
        .other          _ZN3cub18CUB_300001_SM_10006detail11EmptyKernelIvEEvv,@"STO_CUDA_ENTRY STV_DEFAULT"
_ZN3cub18CUB_300001_SM_10006detail11EmptyKernelIvEEvv:
.text._ZN3cub18CUB_300001_SM_10006detail11EmptyKernelIvEEvv:
[----:B------:R-:W-:Y:S01]  /*0000*/  LDC R1, c[0x0][0x37c] ;  /* 0x0000df00ff017b82 */ /* 0x000fe20000000800 */
[----:B------:R-:W-:Y:S05]  /*0010*/  EXIT ;  /* 0x000000000000794d */ /* 0x000fea0003800000 */
.L_x_4:
        /* <DEDUP_REMOVED lines=14> */
.L_x_102:


//--------------------- .text._Z10sumColumnsIdEviiPKT_PS0_ --------------------------
	.section	.text._Z10sumColumnsIdEviiPKT_PS0_,"ax",@progbits
	.align	128
        .global         _Z10sumColumnsIdEviiPKT_PS0_
        .type           _Z10sumColumnsIdEviiPKT_PS0_,@function
        .size           _Z10sumColumnsIdEviiPKT_PS0_,(.L_x_103 - _Z10sumColumnsIdEviiPKT_PS0_)
        .other          _Z10sumColumnsIdEviiPKT_PS0_,@"STO_CUDA_ENTRY STV_DEFAULT"
_Z10sumColumnsIdEviiPKT_PS0_:
.text._Z10sumColumnsIdEviiPKT_PS0_:
[----:B------:R-:W-:Y:S01]  /*0000*/  LDC R1, c[0x0][0x37c] ;  /* 0x0000df00ff017b82 */ /* 0x000fe20000000800 */
[----:B------:R-:W0:Y:S07]  /*0010*/  S2R R0, SR_TID.X ;  /* 0x0000000000007919 */ /* 0x000e2e0000002100 */
[----:B------:R-:W0:Y:S08]  /*0020*/  S2UR UR4, SR_CTAID.X ;  /* 0x00000000000479c3 */ /* 0x000e300000002500 */
[----:B------:R-:W0:Y:S08]  /*0030*/  LDC R3, c[0x0][0x360] ;  /* 0x0000d800ff037b82 */ /* 0x000e300000000800 */
[----:B------:R-:W1:Y:S01]  /*0040*/  LDC R25, c[0x0][0x380] ;  /* 0x0000e000ff197b82 */ /* 0x000e620000000800 */
[----:B0-----:R-:W-:-:S05]  /*0050*/  IMAD R0, R3, UR4, R0 ;  /* 0x0000000403007c24 */ /* 0x001fca000f8e0200 */
[----:B-1----:R-:W-:-:S13]  /*0060*/  ISETP.GE.AND P0, PT, R0, R25, PT ;  /* 0x000000190000720c */ /* 0x002fda0003f06270 */
[----:B------:R-:W-:Y:S05]  /*0070*/  @P0 EXIT ;  /* 0x000000000000094d */ /* 0x000fea0003800000 */
[----:B------:R-:W0:Y:S01]  /*0080*/  LDCU UR5, c[0x0][0x384] ;  /* 0x00007080ff0577ac */ /* 0x000e220008000800 */
[----:B------:R-:W-:Y:S01]  /*0090*/  CS2R R10, SRZ ;  /* 0x00000000000a7805 */ /* 0x000fe2000001ff00 */
[----:B------:R-:W1:Y:S01]  /*00a0*/  LDCU.64 UR8, c[0x0][0x358] ;  /* 0x00006b00ff0877ac */ /* 0x000e620008000a00 */
[----:B0-----:R-:W-:-:S09]  /*00b0*/  UISETP.GE.AND UP0, UPT, UR5, 0x1, UPT ;  /* 0x000000010500788c */ /* 0x001fd2000bf06270 */
[----:B-1----:R-:W-:Y:S05]  /*00c0*/  BRA.U !UP0, `(.L_x_5) ;  /* 0x0000000508f87547 */ /* 0x002fea000b800000 */
[----:B------:R-:W-:Y:S01]  /*00d0*/  UISETP.GE.U32.AND UP1, UPT, UR5, 0x10, UPT ;  /* 0x000000100500788c */ /* 0x000fe2000bf26070 */
[----:B------:R-:W-:Y:S01]  /*00e0*/  CS2R R10, SRZ ;  /* 0x00000000000a7805 */ /* 0x000fe2000001ff00 */
[----:B------:R-:W-:Y:S01]  /*00f0*/  ULOP3.LUT UR6, UR5, 0xf, URZ, 0xc0, !UPT ;  /* 0x0000000f05067892 */ /* 0x000fe2000f8ec0ff */
[----:B------:R-:W-:-:S03]  /*0100*/  UMOV UR4, URZ ;  /* 0x000000ff00047c82 */ /* 0x000fc60008000000 */
[----:B------:R-:W-:-:S03]  /*0110*/  UISETP.NE.AND UP0, UPT, UR6, URZ, UPT ;  /* 0x000000ff0600728c */ /* 0x000fc6000bf05270 */
[----:B------:R-:W-:Y:S08]  /*0120*/  BRA.U !UP1, `(.L_x_6) ;  /* 0x0000000109e47547 */ /* 0x000ff0000b800000 */
[----:B------:R-:W-:Y:S01]  /*0130*/  ULOP3.LUT UR4, UR5, 0x7ffffff0, URZ, 0xc0, !UPT ;  /* 0x7ffffff005047892 */ /* 0x000fe2000f8ec0ff */
[----:B------:R-:W-:Y:S02]  /*0140*/  MOV R24, R0 ;  /* 0x0000000000187202 */ /* 0x000fe40000000f00 */
[----:B------:R-:W-:Y:S01]  /*0150*/  CS2R R10, SRZ ;  /* 0x00000000000a7805 */ /* 0x000fe2000001ff00 */
[----:B------:R-:W-:-:S12]  /*0160*/  UIADD3 UR7, UPT, UPT, -UR4, URZ, URZ ;  /* 0x000000ff04077290 */ /* 0x000fd8000fffe1ff */
.L_x_7:
[----:B------:R-:W0:Y:S02]  /*0170*/  LDC.64 R2, c[0x0][0x388] ;  /* 0x0000e200ff027b82 */ /* 0x000e240000000a00 */
[----:B0-----:R-:W-:-:S05]  /*0180*/  IMAD.WIDE R2, R24, 0x8, R2 ;  /* 0x0000000818027825 */ /* 0x001fca00078e0202 */
[----:B------:R-:W2:Y:S01]  /*0190*/  LDG.E.64.CONSTANT R12, desc[UR8][R2.64] ;  /* 0x00000008020c7981 */ /* 0x000ea2000c1e9b00 */
[----:B------:R-:W-:-:S05]  /*01a0*/  IMAD.WIDE R14, R25, 0x8, R2 ;  /* 0x00000008190e7825 */ /* 0x000fca00078e0202 */
[----:B------:R-:W3:Y:S01]  /*01b0*/  LDG.E.64.CONSTANT R20, desc[UR8][R14.64] ;  /* 0x000000080e147981 */ /* 0x000ee2000c1e9b00 */
[----:B------:R-:W-:-:S05]  /*01c0*/  IMAD.WIDE R22, R25, 0x8, R14 ;  /* 0x0000000819167825 */ /* 0x000fca00078e020e */
[----:B------:R-:W4:Y:S01]  /*01d0*/  LDG.E.64.CONSTANT R18, desc[UR8][R22.64] ;  /* 0x0000000816127981 */ /* 0x000f22000c1e9b00 */
[----:B------:R-:W-:-:S05]  /*01e0*/  IMAD.WIDE R26, R25, 0x8, R22 ;  /* 0x00000008191a7825 */ /* 0x000fca00078e0216 */
[----:B------:R-:W5:Y:S01]  /*01f0*/  LDG.E.64.CONSTANT R8, desc[UR8][R26.64] ;  /* 0x000000081a087981 */ /* 0x000f62000c1e9b00 */
[----:B------:R-:W-:-:S05]  /*0200*/  IMAD.WIDE R28, R25, 0x8, R26 ;  /* 0x00000008191c7825 */ /* 0x000fca00078e021a */
[----:B------:R0:W5:Y:S02]  /*0210*/  LDG.E.64.CONSTANT R6, desc[UR8][R28.64] ;  /* 0x000000081c067981 */ /* 0x000164000c1e9b00 */
[----:B0-----:R-:W-:-:S05]  /*0220*/  IMAD.WIDE R28, R25, 0x8, R28 ;  /* 0x00000008191c7825 */ /* 0x001fca00078e021c */
[----:B------:R-:W5:Y:S01]  /*0230*/  LDG.E.64.CONSTANT R4, desc[UR8][R28.64] ;  /* 0x000000081c047981 */ /* 0x000f62000c1e9b00 */
[----:B------:R-:W-:-:S05]  /*0240*/  IMAD.WIDE R16, R25, 0x8, R28 ;  /* 0x0000000819107825 */ /* 0x000fca00078e021c */
[----:B------:R-:W5:Y:S01]  /*0250*/  LDG.E.64.CONSTANT R2, desc[UR8][R16.64] ;  /* 0x0000000810027981 */ /* 0x000f62000c1e9b00 */
[----:B------:R-:W-:-:S04]  /*0260*/  IMAD.WIDE R14, R25, 0x8, R16 ;  /* 0x00000008190e7825 */ /* 0x000fc800078e0210 */
[C---:B------:R-:W-:Y:S01]  /*0270*/  IMAD.WIDE R22, R25.reuse, 0x8, R14 ;  /* 0x0000000819167825 */ /* 0x040fe200078e020e */
[----:B------:R-:W5:Y:S04]  /*0280*/  LDG.E.64.CONSTANT R16, desc[UR8][R14.64] ;  /* 0x000000080e107981 */ /* 0x000f68000c1e9b00 */
[----:B------:R0:W5:Y:S02]  /*0290*/  LDG.E.64.CONSTANT R14, desc[UR8][R22.64] ;  /* 0x00000008160e7981 */ /* 0x000164000c1e9b00 */
[----:B0-----:R-:W-:-:S04]  /*02a0*/  IMAD.WIDE R22, R25, 0x8, R22 ;  /* 0x0000000819167825 */ /* 0x001fc800078e0216 */
[C---:B------:R-:W-:Y:S01]  /*02b0*/  IMAD.WIDE R26, R25.reuse, 0x8, R22 ;  /* 0x00000008191a7825 */ /* 0x040fe200078e0216 */
[----:B--2---:R-:W-:Y:S01]  /*02c0*/  DADD R10, R12, R10 ;  /* 0x000000000c0a7229 */ /* 0x004fe2000000000a */
[----:B------:R-:W2:Y:S07]  /*02d0*/  LDG.E.64.CONSTANT R12, desc[UR8][R22.64] ;  /* 0x00000008160c7981 */ /* 0x000eae000c1e9b00 */
[----:B---3--:R-:W-:Y:S02]  /*02e0*/  DADD R20, R10, R20 ;  /* 0x000000000a147229 */ /* 0x008fe40000000014 */
[----:B------:R0:W3:Y:S06]  /*02f0*/  LDG.E.64.CONSTANT R10, desc[UR8][R26.64] ;  /* 0x000000081a0a7981 */ /* 0x0000ec000c1e9b00 */
[----:B----4-:R-:W-:Y:S01]  /*0300*/  DADD R18, R20, R18 ;  /* 0x0000000014127229 */ /* 0x010fe20000000012 */
[----:B0-----:R-:W-:-:S05]  /*0310*/  IMAD.WIDE R26, R25, 0x8, R26 ;  /* 0x00000008191a7825 */ /* 0x001fca00078e021a */
[----:B------:R-:W4:Y:S01]  /*0320*/  LDG.E.64.CONSTANT R20, desc[UR8][R26.64] ;  /* 0x000000081a147981 */ /* 0x000f22000c1e9b00 */
[----:B------:R-:W-:Y:S01]  /*0330*/  IMAD.WIDE R22, R25, 0x8, R26 ;  /* 0x0000000819167825 */ /* 0x000fe200078e021a */
[----:B-----5:R-:W-:-:S04]  /*0340*/  DADD R18, R18, R8 ;  /* 0x0000000012127229 */ /* 0x020fc80000000008 */
[----:B------:R-:W5:Y:S01]  /*0350*/  LDG.E.64.CONSTANT R8, desc[UR8][R22.64] ;  /* 0x0000000816087981 */ /* 0x000f62000c1e9b00 */
[----:B------:R-:W-:-:S03]  /*0360*/  IMAD.WIDE R28, R25, 0x8, R22 ;  /* 0x00000008191c7825 */ /* 0x000fc600078e0216 */
[----:B------:R-:W-:Y:S02]  /*0370*/  DADD R18, R18, R6 ;  /* 0x0000000012127229 */ /* 0x000fe40000000006 */
[----:B------:R0:W5:Y:S06]  /*0380*/  LDG.E.64.CONSTANT R6, desc[UR8][R28.64] ;  /* 0x000000081c067981 */ /* 0x00016c000c1e9b00 */
[----:B------:R-:W-:Y:S01]  /*0390*/  DADD R18, R18, R4 ;  /* 0x0000000012127229 */ /* 0x000fe20000000004 */
[----:B0-----:R-:W-:-:S05]  /*03a0*/  IMAD.WIDE R28, R25, 0x8, R28 ;  /* 0x00000008191c7825 */ /* 0x001fca00078e021c */
[----:B------:R-:W5:Y:S01]  /*03b0*/  LDG.E.64.CONSTANT R4, desc[UR8][R28.64] ;  /* 0x000000081c047981 */ /* 0x000f62000c1e9b00 */
[----:B------:R-:W-:-:S06]  /*03c0*/  IMAD.WIDE R26, R25, 0x8, R28 ;  /* 0x00000008191a7825 */ /* 0x000fcc00078e021c */
[----:B------:R-:W5:Y:S01]  /*03d0*/  LDG.E.64.CONSTANT R26, desc[UR8][R26.64] ;  /* 0x000000081a1a7981 */ /* 0x000f62000c1e9b00 */
[----:B------:R-:W-:Y:S01]  /*03e0*/  DADD R2, R18, R2 ;  /* 0x0000000012027229 */ /* 0x000fe20000000002 */
[----:B------:R-:W-:Y:S01]  /*03f0*/  UIADD3 UR7, UPT, UPT, UR7, 0x10, URZ ;  /* 0x0000001007077890 */ /* 0x000fe2000fffe0ff */
[----:B------:R-:W-:-:S03]  /*0400*/  LEA R24, R25, R24, 0x4 ;  /* 0x0000001819187211 */ /* 0x000fc600078e20ff */
[----:B------:R-:W-:-:S03]  /*0410*/  UISETP.NE.AND UP1, UPT, UR7, URZ, UPT ;  /* 0x000000ff0700728c */ /* 0x000fc6000bf25270 */
[----:B------:R-:W-:-:S08]  /*0420*/  DADD R2, R2, R16 ;  /* 0x0000000002027229 */ /* 0x000fd00000000010 */
[----:B------:R-:W-:-:S08]  /*0430*/  DADD R2, R2, R14 ;  /* 0x0000000002027229 */ /* 0x000fd0000000000e */
[----:B--2---:R-:W-:-:S08]  /*0440*/  DADD R2, R2, R12 ;  /* 0x0000000002027229 */ /* 0x004fd0000000000c */
[----:B---3--:R-:W-:-:S08]  /*0450*/  DADD R2, R2, R10 ;  /* 0x0000000002027229 */ /* 0x008fd0000000000a */
[----:B----4-:R-:W-:-:S08]  /*0460*/  DADD R2, R2, R20 ;  /* 0x0000000002027229 */ /* 0x010fd00000000014 */
[----:B-----5:R-:W-:-:S08]  /*0470*/  DADD R2, R2, R8 ;  /* 0x0000000002027229 */ /* 0x020fd00000000008 */
[----:B------:R-:W-:-:S08]  /*0480*/  DADD R2, R2, R6 ;  /* 0x0000000002027229 */ /* 0x000fd00000000006 */
[----:B------:R-:W-:-:S08]  /*0490*/  DADD R2, R2, R4 ;  /* 0x0000000002027229 */ /* 0x000fd00000000004 */
[----:B------:R-:W-:Y:S01]  /*04a0*/  DADD R10, R2, R26 ;  /* 0x00000000020a7229 */ /* 0x000fe2000000001a */
[----:B------:R-:W-:Y:S10]  /*04b0*/  BRA.U UP1, `(.L_x_7) ;  /* 0xfffffffd012c7547 */ /* 0x000ff4000b83ffff */
.L_x_6:
[----:B------:R-:W-:Y:S05]  /*04c0*/  BRA.U !UP0, `(.L_x_5) ;  /* 0x0000000108f87547 */ /* 0x000fea000b800000 */
[----:B------:R-:W-:Y:S02]  /*04d0*/  UISETP.GE.U32.AND UP0, UPT, UR6, 0x8, UPT ;  /* 0x000000080600788c */ /* 0x000fe4000bf06070 */
[----:B------:R-:W-:-:S04]  /*04e0*/  ULOP3.LUT UR7, UR5, 0x7, URZ, 0xc0, !UPT ;  /* 0x0000000705077892 */ /* 0x000fc8000f8ec0ff */
[----:B------:R-:W-:-:S03]  /*04f0*/  UISETP.NE.AND UP1, UPT, UR7, URZ, UPT ;  /* 0x000000ff0700728c */ /* 0x000fc6000bf25270 */
[----:B------:R-:W-:Y:S08]  /*0500*/  BRA.U !UP0, `(.L_x_8) ;  /* 0x00000001086c7547 */ /* 0x000ff0000b800000 */
[----:B------:R-:W0:Y:S01]  /*0510*/  LDC.64 R12, c[0x0][0x388] ;  /* 0x0000e200ff0c7b82 */ /* 0x000e220000000a00 */
[----:B------:R-:W-:-:S04]  /*0520*/  IMAD R3, R25, UR4, R0 ;  /* 0x0000000419037c24 */ /* 0x000fc8000f8e0200 */
        /* <DEDUP_REMOVED lines=14> */
[----:B------:R-:W-:-:S05]  /*0610*/  IMAD.WIDE R20, R25, 0x8, R12 ;  /* 0x0000000819147825 */ /* 0x000fca00078e020c */
[----:B------:R-:W5:Y:S01]  /*0620*/  LDG.E.64.CONSTANT R12, desc[UR8][R20.64] ;  /* 0x00000008140c7981 */ /* 0x000f62000c1e9b00 */
[----:B------:R-:W-:Y:S01]  /*0630*/  UIADD3 UR4, UPT, UPT, UR4, 0x8, URZ ;  /* 0x0000000804047890 */ /* 0x000fe2000fffe0ff */
[----:B--2---:R-:W-:-:S08]  /*0640*/  DADD R2, R10, R2 ;  /* 0x000000000a027229 */ /* 0x004fd00000000002 */
[----:B---3--:R-:W-:-:S08]  /*0650*/  DADD R2, R2, R4 ;  /* 0x0000000002027229 */ /* 0x008fd00000000004 */
[----:B----4-:R-:W-:-:S08]  /*0660*/  DADD R2, R2, R6 ;  /* 0x0000000002027229 */ /* 0x010fd00000000006 */
[----:B-----5:R-:W-:-:S08]  /*0670*/  DADD R2, R2, R8 ;  /* 0x0000000002027229 */ /* 0x020fd00000000008 */
[----:B------:R-:W-:-:S08]  /*0680*/  DADD R2, R2, R18 ;  /* 0x0000000002027229 */ /* 0x000fd00000000012 */
[----:B------:R-:W-:-:S08]  /*0690*/  DADD R2, R2, R16 ;  /* 0x0000000002027229 */ /* 0x000fd00000000010 */
[----:B------:R-:W-:-:S08]  /*06a0*/  DADD R2, R2, R14 ;  /* 0x0000000002027229 */ /* 0x000fd0000000000e */
[----:B------:R-:W-:-:S11]  /*06b0*/  DADD R10, R2, R12 ;  /* 0x00000000020a7229 */ /* 0x000fd6000000000c */
.L_x_8:
        /* <DEDUP_REMOVED lines=13> */
[----:B------:R-:W-:-:S06]  /*0790*/  IMAD.WIDE R16, R25, 0x8, R12 ;  /* 0x0000000819107825 */ /* 0x000fcc00078e020c */
[----:B------:R-:W5:Y:S01]  /*07a0*/  LDG.E.64.CONSTANT R16, desc[UR8][R16.64] ;  /* 0x0000000810107981 */ /* 0x000f62000c1e9b00 */
[----:B------:R-:W-:Y:S01]  /*07b0*/  UIADD3 UR4, UPT, UPT, UR4, 0x4, URZ ;  /* 0x0000000404047890 */ /* 0x000fe2000fffe0ff */
[----:B--2---:R-:W-:-:S08]  /*07c0*/  DADD R4, R10, R4 ;  /* 0x000000000a047229 */ /* 0x004fd00000000004 */
[----:B---3--:R-:W-:-:S08]  /*07d0*/  DADD R4, R4, R8 ;  /* 0x0000000004047229 */ /* 0x008fd00000000008 */
[----:B----4-:R-:W-:-:S08]  /*07e0*/  DADD R4, R4, R14 ;  /* 0x0000000004047229 */ /* 0x010fd0000000000e */
[----:B-----5:R-:W-:-:S11]  /*07f0*/  DADD R10, R4, R16 ;  /* 0x00000000040a7229 */ /* 0x020fd60000000010 */
.L_x_9:
[----:B------:R-:W-:Y:S05]  /*0800*/  BRA.U !UP1, `(.L_x_5) ;  /* 0x0000000109287547 */ /* 0x000fea000b800000 */
[----:B------:R-:W0:Y:S01]  /*0810*/  LDC.64 R4, c[0x0][0x388] ;  /* 0x0000e200ff047b82 */ /* 0x000e220000000a00 */
[----:B------:R-:W-:Y:S01]  /*0820*/  IMAD R6, R25, UR4, R0 ;  /* 0x0000000419067c24 */ /* 0x000fe2000f8e0200 */
[----:B------:R-:W-:-:S12]  /*0830*/  UIADD3 UR5, UPT, UPT, -UR5, URZ, URZ ;  /* 0x000000ff05057290 */ /* 0x000fd8000fffe1ff */
.L_x_10:
[----:B0-----:R-:W-:-:S06]  /*0840*/  IMAD.WIDE R2, R6, 0x8, R4 ;  /* 0x0000000806027825 */ /* 0x001fcc00078e0204 */
[----:B------:R-:W2:Y:S01]  /*0850*/  LDG.E.64.CONSTANT R2, desc[UR8][R2.64] ;  /* 0x0000000802027981 */ /* 0x000ea2000c1e9b00 */
[----:B------:R-:W-:Y:S01]  /*0860*/  UIADD3 UR5, UPT, UPT, UR5, 0x1, URZ ;  /* 0x0000000105057890 */ /* 0x000fe2000fffe0ff */
[----:B------:R-:W-:-:S03]  /*0870*/  IADD3 R6, PT, PT, R6, R25, RZ ;  /* 0x0000001906067210 */ /* 0x000fc60007ffe0ff */
[----:B------:R-:W-:Y:S01]  /*0880*/  UISETP.NE.AND UP0, UPT, UR5, URZ, UPT ;  /* 0x000000ff0500728c */ /* 0x000fe2000bf05270 */
[----:B--2---:R-:W-:-:S08]  /*0890*/  DADD R10, R2, R10 ;  /* 0x00000000020a7229 */ /* 0x004fd0000000000a */
[----:B------:R-:W-:Y:S05]  /*08a0*/  BRA.U UP0, `(.L_x_10) ;  /* 0xfffffffd00e47547 */ /* 0x000fea000b83ffff */
.L_x_5:
[----:B------:R-:W0:Y:S02]  /*08b0*/  LDC.64 R2, c[0x0][0x390] ;  /* 0x0000e400ff027b82 */ /* 0x000e240000000a00 */
[----:B0-----:R-:W-:-:S05]  /*08c0*/  IMAD.WIDE R2, R0, 0x8, R2 ;  /* 0x0000000800027825 */ /* 0x001fca00078e0202 */
[----:B------:R-:W-:Y:S01]  /*08d0*/  STG.E.64 desc[UR8][R2.64], R10 ;  /* 0x0000000a02007986 */ /* 0x000fe2000c101b08 */
[----:B------:R-:W-:Y:S05]  /*08e0*/  EXIT ;  /* 0x000000000000794d */ /* 0x000fea0003800000 */
.L_x_11:
        /* <DEDUP_REMOVED lines=9> */
.L_x_103:


//--------------------- .text._Z15calcWeightedCovIdEviiPKT_S2_PS0_ --------------------------
	.section	.text._Z15calcWeightedCovIdEviiPKT_S2_PS0_,"ax",@progbits
	.align	128
        .global         _Z15calcWeightedCovIdEviiPKT_S2_PS0_
        .type           _Z15calcWeightedCovIdEviiPKT_S2_PS0_,@function
        .size           _Z15calcWeightedCovIdEviiPKT_S2_PS0_,(.L_x_96 - _Z15calcWeightedCovIdEviiPKT_S2_PS0_)
        .other          _Z15calcWeightedCovIdEviiPKT_S2_PS0_,@"STO_CUDA_ENTRY STV_DEFAULT"
_Z15calcWeightedCovIdEviiPKT_S2_PS0_:
.text._Z15calcWeightedCovIdEviiPKT_S2_PS0_:
[----:B------:R-:W-:Y:S01]  /*0000*/  LDC R1, c[0x0][0x37c] ;  /* 0x0000df00ff017b82 */ /* 0x000fe20000000800 */
[----:B------:R-:W0:Y:S01]  /*0010*/  S2R R5, SR_TID.X ;  /* 0x0000000000057919 */ /* 0x000e220000002100 */
[----:B------:R-:W1:Y:S01]  /*0020*/  LDCU UR14, c[0x0][0x360] ;  /* 0x00006c00ff0e77ac */ /* 0x000e620008000800 */
[----:B------:R-:W-:Y:S01]  /*0030*/  MOV R6, 0x90 ;  /* 0x0000009000067802 */ /* 0x000fe20000000f00 */
[----:B-1----:R-:W-:Y:S01]  /*0040*/  IMAD.U32 R0, RZ, RZ, UR14 ;  /* 0x0000000eff007e24 */ /* 0x002fe2000f8e00ff */
[----:B------:R-:W-:-:S04]  /*0050*/  UPRMT UR4, UR14, 0x9910, URZ ;  /* 0x000099100e047896 */ /* 0x000fc800080000ff */
[----:B0-----:R-:W-:-:S04]  /*0060*/  IADD3 R0, PT, PT, R5, -0x20, R0 ;  /* 0xffffffe005007810 */ /* 0x001fc80007ffe000 */
[----:B------:R-:W-:-:S07]  /*0070*/  PRMT R0, R0, 0x9910, RZ ;  /* 0x0000991000007816 */ /* 0x000fce00000000ff */
[----:B------:R-:W-:Y:S05]  /*0080*/  CALL.REL.NOINC `($__internal_0_$__cuda_sm20_rem_s16) ;  /* 0x0000002800ac7944 */ /* 0x000fea0003c00000 */
[----:B------:R-:W0:Y:S01]  /*0090*/  LDCU UR11, c[0x0][0x380] ;  /* 0x00007000ff0b77ac */ /* 0x000e220008000800 */
[----:B------:R-:W-:Y:S01]  /*00a0*/  BSSY.RECONVERGENT B0, `(.L_x_12) ;  /* 0x0000027000007945 */ /* 0x000fe20003800200 */
[----:B------:R-:W-:Y:S01]  /*00b0*/  IMAD.MOV.U32 R58, RZ, RZ, -0x1 ;  /* 0xffffffffff3a7424 */ /* 0x000fe200078e00ff */
[----:B------:R-:W-:Y:S01]  /*00c0*/  MOV R57, 0xffffffff ;  /* 0xffffffff00397802 */ /* 0x000fe20000000f00 */
[----:B0-----:R-:W-:-:S04]  /*00d0*/  UIMAD UR4, UR11, UR11, UR11 ;  /* 0x0000000b0b0472a4 */ /* 0x001fc8000f8e020b */
[----:B------:R-:W-:-:S04]  /*00e0*/  ULEA.HI UR4, UR4, UR4, URZ, 0x1 ;  /* 0x0000000404047291 */ /* 0x000fc8000f8f08ff */
[----:B------:R-:W-:-:S06]  /*00f0*/  USHF.R.S32.HI UR4, URZ, 0x1, UR4 ;  /* 0x00000001ff047899 */ /* 0x000fcc0008011404 */
[----:B------:R-:W-:-:S13]  /*0100*/  ISETP.GE.AND P0, PT, R5, UR4, PT ;  /* 0x0000000405007c0c */ /* 0x000fda000bf06270 */
[----:B------:R-:W-:Y:S05]  /*0110*/  @P0 BRA `(.L_x_13) ;  /* 0x00000000007c0947 */ /* 0x000fea0003800000 */
[----:B------:R-:W-:-:S05]  /*0120*/  IMAD.U32 R0, RZ, RZ, UR11 ;  /* 0x0000000bff007e24 */ /* 0x000fca000f8e00ff */
[----:B------:R-:W-:-:S04]  /*0130*/  IABS R7, R0 ;  /* 0x0000000000077213 */ /* 0x000fc80000000000 */
[----:B------:R-:W0:Y:S08]  /*0140*/  I2F.RP R0, R7 ;  /* 0x0000000700007306 */ /* 0x000e300000209400 */
[----:B0-----:R-:W0:Y:S02]  /*0150*/  MUFU.RCP R0, R0 ;  /* 0x0000000000007308 */ /* 0x001e240000001000 */
[----:B0-----:R-:W-:-:S06]  /*0160*/  VIADD R2, R0, 0xffffffe ;  /* 0x0ffffffe00027836 */ /* 0x001fcc0000000000 */
[----:B------:R0:W1:Y:S02]  /*0170*/  F2I.FTZ.U32.TRUNC.NTZ R3, R2 ;  /* 0x0000000200037305 */ /* 0x000064000021f000 */
[----:B0-----:R-:W-:Y:S01]  /*0180*/  IMAD.MOV.U32 R2, RZ, RZ, RZ ;  /* 0x000000ffff027224 */ /* 0x001fe200078e00ff */
[----:B-1----:R-:W-:-:S05]  /*0190*/  IADD3 R6, PT, PT, RZ, -R3, RZ ;  /* 0x80000003ff067210 */ /* 0x002fca0007ffe0ff */
[----:B------:R-:W-:Y:S01]  /*01a0*/  IMAD R9, R6, R7, RZ ;  /* 0x0000000706097224 */ /* 0x000fe200078e02ff */
[----:B------:R-:W-:-:S03]  /*01b0*/  IABS R6, R5 ;  /* 0x0000000500067213 */ /* 0x000fc60000000000 */
[----:B------:R-:W-:-:S06]  /*01c0*/  IMAD.HI.U32 R3, R3, R9, R2 ;  /* 0x0000000903037227 */ /* 0x000fcc00078e0002 */
[----:B------:R-:W-:-:S04]  /*01d0*/  IMAD.HI.U32 R3, R3, R6, RZ ;  /* 0x0000000603037227 */ /* 0x000fc800078e00ff */
[----:B------:R-:W-:-:S04]  /*01e0*/  IMAD.MOV R0, RZ, RZ, -R3 ;  /* 0x000000ffff007224 */ /* 0x000fc800078e0a03 */
[----:B------:R-:W-:-:S05]  /*01f0*/  IMAD R0, R7, R0, R6 ;  /* 0x0000000007007224 */ /* 0x000fca00078e0206 */
[----:B------:R-:W-:-:S13]  /*0200*/  ISETP.GT.U32.AND P2, PT, R7, R0, PT ;  /* 0x000000000700720c */ /* 0x000fda0003f44070 */
[-C--:B------:R-:W-:Y:S01]  /*0210*/  @!P2 IADD3 R0, PT, PT, R0, -R7.reuse, RZ ;  /* 0x800000070000a210 */ /* 0x080fe20007ffe0ff */
[----:B------:R-:W-:Y:S01]  /*0220*/  @!P2 VIADD R3, R3, 0x1 ;  /* 0x000000010303a836 */ /* 0x000fe20000000000 */
[----:B------:R-:W-:Y:S02]  /*0230*/  ISETP.NE.AND P2, PT, RZ, UR11, PT ;  /* 0x0000000bff007c0c */ /* 0x000fe4000bf45270 */
[----:B------:R-:W-:Y:S02]  /*0240*/  ISETP.GE.U32.AND P0, PT, R0, R7, PT ;  /* 0x000000070000720c */ /* 0x000fe40003f06070 */
[----:B------:R-:W-:-:S04]  /*0250*/  LOP3.LUT R0, R5, UR11, RZ, 0x3c, !PT ;  /* 0x0000000b05007c12 */ /* 0x000fc8000f8e3cff */
[----:B------:R-:W-:-:S07]  /*0260*/  ISETP.GE.AND P1, PT, R0, RZ, PT ;  /* 0x000000ff0000720c */ /* 0x000fce0003f26270 */
[----:B------:R-:W-:-:S06]  /*0270*/  @P0 VIADD R3, R3, 0x1 ;  /* 0x0000000103030836 */ /* 0x000fcc0000000000 */
[----:B------:R-:W-:Y:S02]  /*0280*/  @!P1 IADD3 R3, PT, PT, -R3, RZ, RZ ;  /* 0x000000ff03039210 */ /* 0x000fe40007ffe1ff */
[----:B------:R-:W-:-:S05]  /*0290*/  @!P2 LOP3.LUT R3, RZ, UR11, RZ, 0x33, !PT ;  /* 0x0000000bff03ac12 */ /* 0x000fca000f8e33ff */
[----:B------:R-:W-:-:S04]  /*02a0*/  IMAD.MOV R58, RZ, RZ, -R3 ;  /* 0x000000ffff3a7224 */ /* 0x000fc800078e0a03 */
[----:B------:R-:W-:-:S05]  /*02b0*/  IMAD R58, R58, UR11, R5 ;  /* 0x0000000b3a3a7c24 */ /* 0x000fca000f8e0205 */
[-C--:B------:R-:W-:Y:S02]  /*02c0*/  ISETP.GT.AND P0, PT, R3, R58.reuse, PT ;  /* 0x0000003a0300720c */ /* 0x080fe40003f04270 */
[----:B------:R-:W-:-:S11]  /*02d0*/  LOP3.LUT R0, RZ, R58, RZ, 0x33, !PT ;  /* 0x0000003aff007212 */ /* 0x000fd600078e33ff */
[----:B------:R-:W-:Y:S01]  /*02e0*/  @P0 IADD3 R3, PT, PT, -R3, UR11, RZ ;  /* 0x0000000b03030c10 */ /* 0x000fe2000fffe1ff */
[----:B------:R-:W-:-:S03]  /*02f0*/  @P0 VIADD R58, R0, UR11 ;  /* 0x0000000b003a0c36 */ /* 0x000fc60008000000 */
[----:B------:R-:W-:-:S07]  /*0300*/  MOV R57, R3 ;  /* 0x0000000300397202 */ /* 0x000fce0000000f00 */
.L_x_13:
[----:B------:R-:W-:Y:S05]  /*0310*/  BSYNC.RECONVERGENT B0 ;  /* 0x0000000000007941 */ /* 0x000fea0003800200 */
.L_x_12:
[----:B------:R-:W0:Y:S01]  /*0320*/  S2UR UR8, SR_CTAID.X ;  /* 0x00000000000879c3 */ /* 0x000e220000002500 */
[----:B------:R-:W1:Y:S01]  /*0330*/  LDCU.64 UR6, c[0x0][0x390] ;  /* 0x00007200ff0677ac */ /* 0x000e620008000a00 */
[----:B------:R-:W-:Y:S02]  /*0340*/  PRMT R59, R4, 0x9910, RZ ;  /* 0x00009910043b7816 */ /* 0x000fe400000000ff */
[----:B------:R-:W-:Y:S01]  /*0350*/  CS2R R60, SRZ ;  /* 0x00000000003c7805 */ /* 0x000fe2000001ff00 */
[----:B------:R-:W2:Y:S01]  /*0360*/  LDCU UR10, c[0x0][0x384] ;  /* 0x00007080ff0a77ac */ /* 0x000ea20008000800 */
[----:B------:R-:W3:Y:S01]  /*0370*/  LDCU.64 UR4, c[0x0][0x388] ;  /* 0x00007100ff0477ac */ /* 0x000ee20008000a00 */
[----:B------:R-:W4:Y:S01]  /*0380*/  LDCU.64 UR12, c[0x0][0x358] ;  /* 0x00006b00ff0c77ac */ /* 0x000f220008000a00 */
[----:B0-----:R-:W-:-:S04]  /*0390*/  USHF.L.U32 UR8, UR8, 0x5, URZ ;  /* 0x0000000508087899 */ /* 0x001fc800080006ff */
[----:B------:R-:W-:Y:S02]  /*03a0*/  UIMAD UR9, UR8, UR11, URZ ;  /* 0x0000000b080972a4 */ /* 0x000fe4000f8e02ff */
[----:B-1----:R-:W-:Y:S02]  /*03b0*/  UIMAD.WIDE UR6, UR8, 0x8, UR6 ;  /* 0x00000008080678a5 */ /* 0x002fe4000f8e0206 */
[----:B--2---:R-:W-:Y:S02]  /*03c0*/  UIADD3 UR8, UPT, UPT, -UR8, UR10, URZ ;  /* 0x0000000a08087290 */ /* 0x004fe4000fffe1ff */
[----:B---3--:R-:W-:Y:S02]  /*03d0*/  UIMAD.WIDE UR4, UR9, 0x8, UR4 ;  /* 0x00000008090478a5 */ /* 0x008fe4000f8e0204 */
[----:B------:R-:W-:-:S09]  /*03e0*/  UISETP.GE.AND UP0, UPT, UR8, 0x20, UPT ;  /* 0x000000200800788c */ /* 0x000fd2000bf06270 */
[----:B----4-:R-:W-:Y:S05]  /*03f0*/  BRA.U !UP0, `(.L_x_14) ;  /* 0x00000015088c7547 */ /* 0x010fea000b800000 */
[----:B------:R-:W0:Y:S01]  /*0400*/  S2UR UR10, SR_CgaCtaId ;  /* 0x00000000000a79c3 */ /* 0x000e220000008800 */
[----:B------:R-:W-:Y:S01]  /*0410*/  UMOV UR9, 0x400 ;  /* 0x0000040000097882 */ /* 0x000fe20000000000 */
[----:B------:R-:W-:Y:S01]  /*0420*/  IMAD.U32 R17, RZ, RZ, UR11 ;  /* 0x0000000bff117e24 */ /* 0x000fe2000f8e00ff */
[----:B------:R-:W1:Y:S01]  /*0430*/  I2F.U32.RP R0, UR14 ;  /* 0x0000000e00007d06 */ /* 0x000e620008209000 */
[----:B------:R-:W-:Y:S01]  /*0440*/  VIADD R5, R59, UR14 ;  /* 0x0000000e3b057c36 */ /* 0x000fe20008000000 */
[----:B------:R-:W-:Y:S02]  /*0450*/  ISETP.NE.U32.AND P2, PT, RZ, UR14, PT ;  /* 0x0000000eff007c0c */ /* 0x000fe4000bf45070 */
[----:B------:R-:W-:-:S04]  /*0460*/  CS2R R60, SRZ ;  /* 0x00000000003c7805 */ /* 0x000fc8000001ff00 */
[----:B-1----:R-:W1:Y:S01]  /*0470*/  MUFU.RCP R0, R0 ;  /* 0x0000000000007308 */ /* 0x002e620000001000 */
[----:B0-----:R-:W-:-:S04]  /*0480*/  ULEA UR9, UR10, UR9, 0x18 ;  /* 0x000000090a097291 */ /* 0x001fc8000f8ec0ff */
[----:B------:R-:W-:-:S06]  /*0490*/  UIADD3 UR9, UPT, UPT, UR9, 0x100, URZ ;  /* 0x0000010009097890 */ /* 0x000fcc000fffe0ff */
[----:B------:R-:W-:Y:S02]  /*04a0*/  LEA R2, R58, UR9, 0x3 ;  /* 0x000000093a027c11 */ /* 0x000fe4000f8e18ff */
[----:B------:R-:W-:Y:S01]  /*04b0*/  LEA R54, R57, UR9, 0x3 ;  /* 0x0000000939367c11 */ /* 0x000fe2000f8e18ff */
[----:B------:R-:W-:Y:S02]  /*04c0*/  USHF.L.U32 UR9, UR11, 0x4, URZ ;  /* 0x000000040b097899 */ /* 0x000fe400080006ff */
[C---:B------:R-:W-:Y:S01]  /*04d0*/  IMAD R55, R17.reuse, 0x8, R2 ;  /* 0x0000000811377824 */ /* 0x040fe200078e0202 */
[C---:B------:R-:W-:Y:S01]  /*04e0*/  LEA R54, R17.reuse, R54, 0x3 ;  /* 0x0000003611367211 */ /* 0x040fe200078e18ff */
[----:B-1----:R-:W-:Y:S02]  /*04f0*/  VIADD R2, R0, 0xffffffe ;  /* 0x0ffffffe00027836 */ /* 0x002fe40000000000 */
[----:B------:R-:W-:Y:S01]  /*0500*/  IMAD R53, R17, 0x8, R55 ;  /* 0x0000000811357824 */ /* 0x000fe200078e0237 */
[----:B------:R-:W-:Y:S01]  /*0510*/  ISETP.GE.AND P0, PT, R5, UR9, PT ;  /* 0x0000000905007c0c */ /* 0x000fe2000bf06270 */
[----:B------:R-:W-:Y:S01]  /*0520*/  IMAD R52, R17, 0x8, R54 ;  /* 0x0000000811347824 */ /* 0x000fe200078e0236 */
[----:B------:R-:W0:Y:S01]  /*0530*/  F2I.FTZ.U32.TRUNC.NTZ R3, R2 ;  /* 0x0000000200037305 */ /* 0x000e22000021f000 */
[----:B------:R-:W-:-:S02]  /*0540*/  VIMNMX R0, PT, PT, R5, UR9, !PT ;  /* 0x0000000905007c48 */ /* 0x000fc4000ffe0100 */
[C---:B------:R-:W-:Y:S01]  /*0550*/  LEA R51, R17.reuse, R53, 0x3 ;  /* 0x0000003511337211 */ /* 0x040fe200078e18ff */
[----:B------:R-:W-:Y:S01]  /*0560*/  IMAD R50, R17, 0x8, R52 ;  /* 0x0000000811327824 */ /* 0x000fe200078e0234 */
[----:B------:R-:W-:-:S03]  /*0570*/  SEL R56, RZ, 0x1, P0 ;  /* 0x00000001ff387807 */ /* 0x000fc60000000000 */
[C---:B------:R-:W-:Y:S01]  /*0580*/  IMAD R4, R17.reuse, 0x8, R51 ;  /* 0x0000000811047824 */ /* 0x040fe200078e0233 */
[C---:B------:R-:W-:Y:S02]  /*0590*/  LEA R48, R17.reuse, R50, 0x3 ;  /* 0x0000003211307211 */ /* 0x040fe400078e18ff */
[----:B------:R-:W-:Y:S01]  /*05a0*/  IADD3 R0, PT, PT, R0, -R5, -R56 ;  /* 0x8000000500007210 */ /* 0x000fe20007ffe838 */
[C---:B------:R-:W-:Y:S01]  /*05b0*/  IMAD R49, R17.reuse, 0x8, R4 ;  /* 0x0000000811317824 */ /* 0x040fe200078e0204 */
[C---:B------:R-:W-:Y:S01]  /*05c0*/  LEA R48, R17.reuse, R48, 0x3 ;  /* 0x0000003011307211 */ /* 0x040fe200078e18ff */
[----:B0-----:R-:W-:Y:S02]  /*05d0*/  IMAD.MOV R2, RZ, RZ, -R3 ;  /* 0x000000ffff027224 */ /* 0x001fe400078e0a03 */
[C---:B------:R-:W-:Y:S02]  /*05e0*/  IMAD R47, R17.reuse, 0x8, R49 ;  /* 0x00000008112f7824 */ /* 0x040fe400078e0231 */
[----:B------:R-:W-:-:S02]  /*05f0*/  IMAD R46, R17, 0x8, R48 ;  /* 0x00000008112e7824 */ /* 0x000fc400078e0230 */
[----:B------:R-:W-:Y:S01]  /*0600*/  IMAD R5, R2, UR14, RZ ;  /* 0x0000000e02057c24 */ /* 0x000fe2000f8e02ff */
[C---:B------:R-:W-:Y:S01]  /*0610*/  LEA R45, R17.reuse, R47, 0x3 ;  /* 0x0000002f112d7211 */ /* 0x040fe200078e18ff */
[C---:B------:R-:W-:Y:S02]  /*0620*/  IMAD R44, R17.reuse, 0x8, R46 ;  /* 0x00000008112c7824 */ /* 0x040fe400078e022e */
[----:B------:R-:W-:Y:S01]  /*0630*/  IMAD.MOV.U32 R2, RZ, RZ, RZ ;  /* 0x000000ffff027224 */ /* 0x000fe200078e00ff */
[C---:B------:R-:W-:Y:S01]  /*0640*/  LEA R43, R17.reuse, R45, 0x3 ;  /* 0x0000002d112b7211 */ /* 0x040fe200078e18ff */
[----:B------:R-:W-:Y:S02]  /*0650*/  IMAD R42, R17, 0x8, R44 ;  /* 0x00000008112a7824 */ /* 0x000fe400078e022c */
[----:B------:R-:W-:-:S03]  /*0660*/  IMAD.HI.U32 R3, R3, R5, R2 ;  /* 0x0000000503037227 */ /* 0x000fc600078e0002 */
[C---:B------:R-:W-:Y:S01]  /*0670*/  LEA R40, R17.reuse, R42, 0x3 ;  /* 0x0000002a11287211 */ /* 0x040fe200078e18ff */
[----:B------:R-:W-:Y:S02]  /*0680*/  IMAD R41, R17, 0x8, R43 ;  /* 0x0000000811297824 */ /* 0x000fe400078e022b */
[----:B------:R-:W-:Y:S01]  /*0690*/  IMAD.HI.U32 R13, R3, R0, RZ ;  /* 0x00000000030d7227 */ /* 0x000fe200078e00ff */
[----:B------:R-:W-:-:S03]  /*06a0*/  LEA R38, R17, R40, 0x3 ;  /* 0x0000002811267211 */ /* 0x000fc600078e18ff */
[----:B------:R-:W-:Y:S01]  /*06b0*/  IMAD R39, R17, 0x8, R41 ;  /* 0x0000000811277824 */ /* 0x000fe200078e0229 */
[----:B------:R-:W-:Y:S01]  /*06c0*/  IADD3 R3, PT, PT, -R13, RZ, RZ ;  /* 0x000000ff0d037210 */ /* 0x000fe20007ffe1ff */
[C---:B------:R-:W-:Y:S02]  /*06d0*/  IMAD R37, R17.reuse, 0x8, R38 ;  /* 0x0000000811257824 */ /* 0x040fe400078e0226 */
[C---:B------:R-:W-:Y:S02]  /*06e0*/  IMAD R36, R17.reuse, 0x8, R39 ;  /* 0x0000000811247824 */ /* 0x040fe400078e0227 */
[----:B------:R-:W-:Y:S02]  /*06f0*/  IMAD R35, R17, 0x8, R37 ;  /* 0x0000000811237824 */ /* 0x000fe400078e0225 */
[----:B------:R-:W-:Y:S01]  /*0700*/  IMAD R0, R3, UR14, R0 ;  /* 0x0000000e03007c24 */ /* 0x000fe2000f8e0200 */
[C---:B------:R-:W-:Y:S01]  /*0710*/  LEA R36, R17.reuse, R36, 0x3 ;  /* 0x0000002411247211 */ /* 0x040fe200078e18ff */
[----:B------:R-:W-:-:S03]  /*0720*/  IMAD R33, R17, 0x8, R35 ;  /* 0x0000000811217824 */ /* 0x000fc600078e0223 */
[C---:B------:R-:W-:Y:S02]  /*0730*/  LEA R34, R17.reuse, R36, 0x3 ;  /* 0x0000002411227211 */ /* 0x040fe400078e18ff */
[C---:B------:R-:W-:Y:S02]  /*0740*/  LEA R31, R17.reuse, R33, 0x3 ;  /* 0x00000021111f7211 */ /* 0x040fe400078e18ff */
[----:B------:R-:W-:Y:S01]  /*0750*/  ISETP.GE.U32.AND P0, PT, R0, UR14, PT ;  /* 0x0000000e00007c0c */ /* 0x000fe2000bf06070 */
[C---:B------:R-:W-:Y:S02]  /*0760*/  IMAD R32, R17.reuse, 0x8, R34 ;  /* 0x0000000811207824 */ /* 0x040fe400078e0222 */
[C---:B------:R-:W-:Y:S02]  /*0770*/  IMAD R29, R17.reuse, 0x8, R31 ;  /* 0x00000008111d7824 */ /* 0x040fe400078e021f */
[C---:B------:R-:W-:Y:S02]  /*0780*/  IMAD R30, R17.reuse, 0x8, R32 ;  /* 0x00000008111e7824 */ /* 0x040fe400078e0220 */
[----:B------:R-:W-:-:S02]  /*0790*/  IMAD R27, R17, 0x8, R29 ;  /* 0x00000008111b7824 */ /* 0x000fc400078e021d */
[C---:B------:R-:W-:Y:S02]  /*07a0*/  IMAD R28, R17.reuse, 0x8, R30 ;  /* 0x00000008111c7824 */ /* 0x040fe400078e021e */
[----:B------:R-:W-:Y:S02]  /*07b0*/  IMAD R25, R17, 0x8, R27 ;  /* 0x0000000811197824 */ /* 0x000fe400078e021b */
[----:B------:R-:W-:Y:S01]  /*07c0*/  @P0 IADD3 R0, PT, PT, R0, -UR14, RZ ;  /* 0x8000000e00000c10 */ /* 0x000fe2000fffe0ff */
[----:B------:R-:W-:Y:S01]  /*07d0*/  @P0 VIADD R13, R13, 0x1 ;  /* 0x000000010d0d0836 */ /* 0x000fe20000000000 */
[C---:B------:R-:W-:Y:S02]  /*07e0*/  LEA R26, R17.reuse, R28, 0x3 ;  /* 0x0000001c111a7211 */ /* 0x040fe400078e18ff */
[C---:B------:R-:W-:Y:S02]  /*07f0*/  LEA R2, R17.reuse, R25, 0x3 ;  /* 0x0000001911027211 */ /* 0x040fe400078e18ff */
[----:B------:R-:W-:Y:S01]  /*0800*/  ISETP.GE.U32.AND P1, PT, R0, UR14, PT ;  /* 0x0000000e00007c0c */ /* 0x000fe2000bf26070 */
[----:B------:R-:W-:-:S02]  /*0810*/  IMAD R24, R17, 0x8, R26 ;  /* 0x0000000811187824 */ /* 0x000fc400078e021a */
[C---:B------:R-:W-:Y:S02]  /*0820*/  IMAD R2, R17.reuse, 0x8, R2 ;  /* 0x0000000811027824 */ /* 0x040fe400078e0202 */
[C---:B------:R-:W-:Y:S02]  /*0830*/  IMAD R4, R17.reuse, 0x8, R24 ;  /* 0x0000000811047824 */ /* 0x040fe400078e0218 */
[----:B------:R-:W-:-:S03]  /*0840*/  IMAD R6, R17, 0x8, R2 ;  /* 0x0000000811067824 */ /* 0x000fc600078e0202 */
[C---:B------:R-:W-:Y:S02]  /*0850*/  LEA R4, R17.reuse, R4, 0x3 ;  /* 0x0000000411047211 */ /* 0x040fe400078e18ff */
[----:B------:R-:W-:Y:S01]  /*0860*/  LEA R6, R17, R6, 0x3 ;  /* 0x0000000611067211 */ /* 0x000fe200078e18ff */
[----:B------:R-:W-:Y:S01]  /*0870*/  @P1 VIADD R13, R13, 0x1 ;  /* 0x000000010d0d1836 */ /* 0x000fe20000000000 */
[----:B------:R-:W-:Y:S01]  /*0880*/  @!P2 LOP3.LUT R13, RZ, UR14, RZ, 0x33, !PT ;  /* 0x0000000eff0dac12 */ /* 0x000fe2000f8e33ff */
[C---:B------:R-:W-:Y:S02]  /*0890*/  IMAD R2, R17.reuse, 0x8, R4 ;  /* 0x0000000811027824 */ /* 0x040fe400078e0204 */
[C---:B------:R-:W-:Y:S01]  /*08a0*/  IMAD R6, R17.reuse, 0x8, R6 ;  /* 0x0000000811067824 */ /* 0x040fe200078e0206 */
[----:B------:R-:W-:Y:S01]  /*08b0*/  IADD3 R56, PT, PT, R56, R13, RZ ;  /* 0x0000000d38387210 */ /* 0x000fe20007ffe0ff */
[----:B------:R-:W-:-:S04]  /*08c0*/  IMAD R4, R17, 0x8, R2 ;  /* 0x0000000811047824 */ /* 0x000fc800078e0202 */
[C---:B------:R-:W-:Y:S02]  /*08d0*/  IMAD R3, R17.reuse, 0x8, R4 ;  /* 0x0000000811037824 */ /* 0x040fe400078e0204 */
[----:B------:R-:W-:-:S03]  /*08e0*/  IMAD R4, R17, 0x8, R6 ;  /* 0x0000000811047824 */ /* 0x000fc600078e0206 */
[C---:B------:R-:W-:Y:S01]  /*08f0*/  LEA R5, R17.reuse, R3, 0x3 ;  /* 0x0000000311057211 */ /* 0x040fe200078e18ff */
[----:B------:R-:W-:-:S04]  /*0900*/  IMAD R6, R17, 0x8, R4 ;  /* 0x0000000811067824 */ /* 0x000fc800078e0204 */
[C---:B------:R-:W-:Y:S01]  /*0910*/  IMAD R7, R17.reuse, 0x8, R5 ;  /* 0x0000000811077824 */ /* 0x040fe200078e0205 */
[----:B------:R-:W-:-:S03]  /*0920*/  LEA R8, R17, R6, 0x3 ;  /* 0x0000000611087211 */ /* 0x000fc600078e18ff */
[C---:B------:R-:W-:Y:S01]  /*0930*/  IMAD R0, R17.reuse, 0x8, R7 ;  /* 0x0000000811007824 */ /* 0x040fe200078e0207 */
[----:B------:R-:W-:-:S03]  /*0940*/  LEA R10, R17, R8, 0x3 ;  /* 0x00000008110a7211 */ /* 0x000fc600078e18ff */
[C---:B------:R-:W-:Y:S01]  /*0950*/  IMAD R9, R17.reuse, 0x8, R0 ;  /* 0x0000000811097824 */ /* 0x040fe200078e0200 */
[----:B------:R-:W-:-:S03]  /*0960*/  LEA R10, R17, R10, 0x3 ;  /* 0x0000000a110a7211 */ /* 0x000fc600078e18ff */
[C---:B------:R-:W-:Y:S02]  /*0970*/  IMAD R11, R17.reuse, 0x8, R9 ;  /* 0x00000008110b7824 */ /* 0x040fe400078e0209 */
[C---:B------:R-:W-:Y:S02]  /*0980*/  IMAD R12, R17.reuse, 0x8, R10 ;  /* 0x00000008110c7824 */ /* 0x040fe400078e020a */
[C---:B------:R-:W-:Y:S02]  /*0990*/  IMAD R13, R17.reuse, 0x8, R11 ;  /* 0x00000008110d7824 */ /* 0x040fe400078e020b */
[----:B------:R-:W-:-:S03]  /*09a0*/  IMAD R14, R17, 0x8, R12 ;  /* 0x00000008110e7824 */ /* 0x000fc600078e020c */
[C---:B------:R-:W-:Y:S01]  /*09b0*/  LEA R15, R17.reuse, R13, 0x3 ;  /* 0x0000000d110f7211 */ /* 0x040fe200078e18ff */
[----:B------:R-:W-:-:S07]  /*09c0*/  IMAD R0, R17, 0x8, R14 ;  /* 0x0000000811007824 */ /* 0x000fce00078e020e */
.L_x_22:
[----:B012---:R-:W0:Y:S01]  /*09d0*/  S2R R19, SR_TID.X ;  /* 0x0000000000137919 */ /* 0x007e220000002100 */
[----:B------:R-:W-:Y:S01]  /*09e0*/  IMAD.MOV.U32 R16, RZ, RZ, 0x8 ;  /* 0x00000008ff107424 */ /* 0x000fe200078e00ff */
[----:B------:R-:W1:Y:S01]  /*09f0*/  LDCU UR11, c[0x0][0x380] ;  /* 0x00007000ff0b77ac */ /* 0x000e620008000800 */
[----:B0-----:R-:W-:-:S13]  /*0a00*/  ISETP.GT.U32.AND P0, PT, R19, 0x1f, PT ;  /* 0x0000001f1300780c */ /* 0x001fda0003f04070 */
[----:B------:R-:W-:-:S06]  /*0a10*/  @!P0 IMAD.WIDE.U32 R16, R19, R16, UR6 ;  /* 0x0000000613108e25 */ /* 0x000fcc000f8e0010 */
[----:B------:R-:W2:Y:S01]  /*0a20*/  @!P0 LDG.E.64 R16, desc[UR12][R16.64] ;  /* 0x0000000c10108981 */ /* 0x000ea2000c1e1b00 */
[----:B------:R-:W-:Y:S01]  /*0a30*/  @!P0 MOV R18, 0x400 ;  /* 0x0000040000128802 */ /* 0x000fe20000000f00 */
[----:B-1----:R-:W-:Y:S01]  /*0a40*/  USHF.L.U32 UR15, UR11, 0x4, URZ ;  /* 0x000000040b0f7899 */ /* 0x002fe200080006ff */
[----:B------:R-:W-:Y:S01]  /*0a50*/  BSSY.RECONVERGENT B0, `(.L_x_15) ;  /* 0x0000049000007945 */ /* 0x000fe20003800200 */
[----:B------:R-:W0:Y:S02]  /*0a60*/  @!P0 S2R R21, SR_CgaCtaId ;  /* 0x0000000000158919 */ /* 0x000e240000008800 */
[----:B0-----:R-:W-:-:S04]  /*0a70*/  @!P0 LEA R18, R21, R18, 0x18 ;  /* 0x0000001215128211 */ /* 0x001fc800078ec0ff */
[----:B------:R-:W-:-:S05]  /*0a80*/  @!P0 LEA R19, R19, R18, 0x3 ;  /* 0x0000001213138211 */ /* 0x000fca00078e18ff */
[----:B--2---:R0:W-:Y:S01]  /*0a90*/  @!P0 STS.64 [R19], R16 ;  /* 0x0000001013008388 */ /* 0x0041e20000000a00 */
[----:B------:R-:W-:-:S13]  /*0aa0*/  ISETP.LT.AND P0, PT, R59, UR15, PT ;  /* 0x0000000f3b007c0c */ /* 0x000fda000bf01270 */
[----:B0-----:R-:W-:Y:S05]  /*0ab0*/  @!P0 BRA `(.L_x_16) ;  /* 0x0000000400088947 */ /* 0x001fea0003800000 */
[C---:B------:R-:W-:Y:S01]  /*0ac0*/  LOP3.LUT R16, R56.reuse, 0x3, RZ, 0xc0, !PT ;  /* 0x0000000338107812 */ /* 0x040fe200078ec0ff */
[----:B------:R-:W-:Y:S01]  /*0ad0*/  BSSY.RECONVERGENT B1, `(.L_x_17) ;  /* 0x0000022000017945 */ /* 0x000fe20003800200 */
[----:B------:R-:W-:Y:S01]  /*0ae0*/  ISETP.GE.U32.AND P0, PT, R56, 0x3, PT ;  /* 0x000000033800780c */ /* 0x000fe20003f06070 */
[----:B------:R-:W-:Y:S01]  /*0af0*/  IMAD.MOV.U32 R64, RZ, RZ, R59 ;  /* 0x000000ffff407224 */ /* 0x000fe200078e003b */
[----:B------:R-:W-:-:S13]  /*0b00*/  ISETP.NE.AND P1, PT, R16, 0x3, PT ;  /* 0x000000031000780c */ /* 0x000fda0003f25270 */
[----:B------:R-:W-:Y:S05]  /*0b10*/  @!P1 BRA `(.L_x_18) ;  /* 0x0000000000749947 */ /* 0x000fea0003800000 */
[----:B------:R-:W-:-:S04]  /*0b20*/  IMAD.MOV.U32 R20, RZ, RZ, 0x10 ;  /* 0x00000010ff147424 */ /* 0x000fc800078e00ff */
[----:B------:R-:W-:-:S05]  /*0b30*/  IMAD.WIDE R20, R59, R20, UR4 ;  /* 0x000000043b147e25 */ /* 0x000fca000f8e0214 */
[----:B------:R-:W2:Y:S01]  /*0b40*/  LDG.E.128 R16, desc[UR12][R20.64] ;  /* 0x0000000c14107981 */ /* 0x000ea2000c1e1d00 */
[----:B------:R-:W0:Y:S01]  /*0b50*/  S2UR UR10, SR_CgaCtaId ;  /* 0x00000000000a79c3 */ /* 0x000e220000008800 */
[----:B------:R-:W-:Y:S01]  /*0b60*/  UMOV UR9, 0x400 ;  /* 0x0000040000097882 */ /* 0x000fe20000000000 */
[----:B------:R-:W-:Y:S02]  /*0b70*/  LOP3.LUT P1, RZ, R56, 0x3, RZ, 0xc0, !PT ;  /* 0x0000000338ff7812 */ /* 0x000fe4000782c0ff */
[----:B------:R-:W-:Y:S01]  /*0b80*/  IADD3 R64, PT, PT, R59, UR14, RZ ;  /* 0x0000000e3b407c10 */ /* 0x000fe2000fffe0ff */
[----:B0-----:R-:W-:-:S06]  /*0b90*/  ULEA UR9, UR10, UR9, 0x18 ;  /* 0x000000090a097291 */ /* 0x001fcc000f8ec0ff */
[----:B------:R-:W-:-:S05]  /*0ba0*/  LEA R62, R59, UR9, 0x4 ;  /* 0x000000093b3e7c11 */ /* 0x000fca000f8e20ff */
[----:B--2---:R0:W-:Y:S01]  /*0bb0*/  STS.128 [R62+0x100], R16 ;  /* 0x000100103e007388 */ /* 0x0041e20000000c00 */
[----:B------:R-:W-:Y:S05]  /*0bc0*/  @!P1 BRA `(.L_x_18) ;  /* 0x0000000000489947 */ /* 0x000fea0003800000 */
[----:B0-----:R-:W-:Y:S01]  /*0bd0*/  LOP3.LUT R16, R56, 0x3, RZ, 0xc0, !PT ;  /* 0x0000000338107812 */ /* 0x001fe200078ec0ff */
[----:B------:R-:W-:Y:S02]  /*0be0*/  IMAD.U32 R17, RZ, RZ, UR14 ;  /* 0x0000000eff117e24 */ /* 0x000fe4000f8e00ff */
[----:B------:R-:W-:Y:S01]  /*0bf0*/  IMAD.U32 R65, RZ, RZ, UR14 ;  /* 0x0000000eff417e24 */ /* 0x000fe2000f8e00ff */
[----:B------:R-:W-:Y:S01]  /*0c00*/  ISETP.NE.AND P1, PT, R16, 0x1, PT ;  /* 0x000000011000780c */ /* 0x000fe20003f25270 */
[----:B------:R-:W-:-:S12]  /*0c10*/  IMAD.WIDE R16, R17, 0x10, R20 ;  /* 0x0000001011107825 */ /* 0x000fd800078e0214 */
[----:B------:R-:W-:-:S04]  /*0c20*/  @P1 SHF.L.U32 R65, R65, 0x4, RZ ;  /* 0x0000000441411819 */ /* 0x000fc800000006ff */
[----:B------:R-:W-:-:S05]  /*0c30*/  @P1 IADD3 R20, P2, PT, R16, R65, RZ ;  /* 0x0000004110141210 */ /* 0x000fca0007f5e0ff */
[----:B------:R-:W-:Y:S02]  /*0c40*/  @P1 IMAD.X R21, RZ, RZ, R17, P2 ;  /* 0x000000ffff151224 */ /* 0x000fe400010e0611 */
[----:B------:R-:W2:Y:S04]  /*0c50*/  LDG.E.128 R16, desc[UR12][R16.64] ;  /* 0x0000000c10107981 */ /* 0x000ea8000c1e1d00 */
[----:B------:R-:W3:Y:S01]  /*0c60*/  @P1 LDG.E.128 R20, desc[UR12][R20.64] ;  /* 0x0000000c14141981 */ /* 0x000ee2000c1e1d00 */
[----:B------:R-:W-:Y:S02]  /*0c70*/  IMAD.U32 R63, RZ, RZ, UR14 ;  /* 0x0000000eff3f7e24 */ /* 0x000fe4000f8e00ff */
[----:B------:R-:W-:-:S03]  /*0c80*/  IMAD.U32 R64, RZ, RZ, UR14 ;  /* 0x0000000eff407e24 */ /* 0x000fc6000f8e00ff */
[-C--:B------:R-:W-:Y:S02]  /*0c90*/  LEA R63, R63, R62.reuse, 0x4 ;  /* 0x0000003e3f3f7211 */ /* 0x080fe400078e20ff */
[----:B------:R-:W-:Y:S02]  /*0ca0*/  @P1 IADD3 R62, PT, PT, R65, R62, R65 ;  /* 0x0000003e413e1210 */ /* 0x000fe40007ffe041 */
[----:B------:R-:W-:-:S05]  /*0cb0*/  IADD3 R64, PT, PT, R64, UR14, R59 ;  /* 0x0000000e40407c10 */ /* 0x000fca000fffe03b */
[----:B------:R-:W-:Y:S01]  /*0cc0*/  @P1 VIADD R64, R64, UR14 ;  /* 0x0000000e40401c36 */ /* 0x000fe20008000000 */
[----:B--2---:R1:W-:Y:S04]  /*0cd0*/  STS.128 [R63+0x100], R16 ;  /* 0x000100103f007388 */ /* 0x0043e80000000c00 */
[----:B---3--:R1:W-:Y:S02]  /*0ce0*/  @P1 STS.128 [R62+0x100], R20 ;  /* 0x000100143e001388 */ /* 0x0083e40000000c00 */
.L_x_18:
[----:B------:R-:W-:Y:S05]  /*0cf0*/  BSYNC.RECONVERGENT B1 ;  /* 0x0000000000017941 */ /* 0x000fea0003800200 */
.L_x_17:
[----:B------:R-:W-:Y:S05]  /*0d00*/  @!P0 BRA `(.L_x_16) ;  /* 0x0000000000748947 */ /* 0x000fea0003800000 */
[----:B01----:R-:W0:Y:S01]  /*0d10*/  S2R R16, SR_CgaCtaId ;  /* 0x0000000000107919 */ /* 0x003e220000008800 */
[----:B------:R-:W-:Y:S02]  /*0d20*/  MOV R62, UR14 ;  /* 0x0000000e003e7c02 */ /* 0x000fe40008000f00 */
[----:B------:R-:W-:-:S03]  /*0d30*/  MOV R63, 0x400 ;  /* 0x00000400003f7802 */ /* 0x000fc60000000f00 */
[----:B------:R-:W-:Y:S01]  /*0d40*/  IMAD.SHL.U32 R62, R62, 0x10, RZ ;  /* 0x000000103e3e7824 */ /* 0x000fe200078e00ff */
[----:B0-----:R-:W-:-:S07]  /*0d50*/  LEA R63, R16, R63, 0x18 ;  /* 0x0000003f103f7211 */ /* 0x001fce00078ec0ff */
.L_x_19:
[----:B--2---:R-:W-:-:S04]  /*0d60*/  IMAD.MOV.U32 R17, RZ, RZ, 0x10 ;  /* 0x00000010ff117424 */ /* 0x004fc800078e00ff */
[----:B------:R-:W-:-:S03]  /*0d70*/  IMAD.WIDE R16, R64, R17, UR4 ;  /* 0x0000000440107e25 */ /* 0x000fc6000f8e0211 */
[----:B------:R-:W-:-:S04]  /*0d80*/  IADD3 R66, P0, PT, R62, R16, RZ ;  /* 0x000000103e427210 */ /* 0x000fc80007f1e0ff */
[----:B------:R-:W-:Y:S02]  /*0d90*/  IADD3.X R67, PT, PT, RZ, R17, RZ, P0, !PT ;  /* 0x00000011ff437210 */ /* 0x000fe400007fe4ff */
[----:B------:R-:W2:Y:S04]  /*0da0*/  LDG.E.128 R16, desc[UR12][R16.64] ;  /* 0x0000000c10107981 */ /* 0x000ea8000c1e1d00 */
[----:B------:R-:W3:Y:S01]  /*0db0*/  LDG.E.128 R20, desc[UR12][R66.64] ;  /* 0x0000000c42147981 */ /* 0x000ee2000c1e1d00 */
[----:B------:R-:W-:-:S04]  /*0dc0*/  IMAD R69, R64, 0x10, R63 ;  /* 0x0000001040457824 */ /* 0x000fc800078e023f */
[C---:B------:R-:W-:Y:S01]  /*0dd0*/  IMAD.IADD R65, R62.reuse, 0x1, R69 ;  /* 0x000000013e417824 */ /* 0x040fe200078e0245 */
[----:B--2---:R0:W-:Y:S04]  /*0de0*/  STS.128 [R69+0x100], R16 ;  /* 0x0001001045007388 */ /* 0x0041e80000000c00 */
[----:B---3--:R1:W-:Y:S01]  /*0df0*/  STS.128 [R65+0x100], R20 ;  /* 0x0001001441007388 */ /* 0x0083e20000000c00 */
[----:B0-----:R-:W-:-:S04]  /*0e00*/  IADD3 R16, P0, PT, R62, R66, RZ ;  /* 0x000000423e107210 */ /* 0x001fc80007f1e0ff */
[----:B------:R-:W-:Y:S02]  /*0e10*/  IADD3.X R17, PT, PT, RZ, R67, RZ, P0, !PT ;  /* 0x00000043ff117210 */ /* 0x000fe400007fe4ff */
[----:B-1----:R-:W-:-:S05]  /*0e20*/  IADD3 R20, P0, PT, R62, R16, RZ ;  /* 0x000000103e147210 */ /* 0x002fca0007f1e0ff */
[----:B------:R-:W-:Y:S02]  /*0e30*/  IMAD.X R21, RZ, RZ, R17, P0 ;  /* 0x000000ffff157224 */ /* 0x000fe400000e0611 */
[----:B------:R-:W2:Y:S04]  /*0e40*/  LDG.E.128 R16, desc[UR12][R16.64] ;  /* 0x0000000c10107981 */ /* 0x000ea8000c1e1d00 */
[----:B------:R-:W3:Y:S01]  /*0e50*/  LDG.E.128 R20, desc[UR12][R20.64] ;  /* 0x0000000c14147981 */ /* 0x000ee2000c1e1d00 */
[----:B------:R-:W-:Y:S02]  /*0e60*/  IMAD.IADD R67, R62, 0x1, R65 ;  /* 0x000000013e437824 */ /* 0x000fe400078e0241 */
[----:B------:R-:W-:-:S03]  /*0e70*/  IMAD.U32 R65, RZ, RZ, UR14 ;  /* 0x0000000eff417e24 */ /* 0x000fc6000f8e00ff */
[----:B------:R-:W-:Y:S01]  /*0e80*/  IADD3 R66, PT, PT, R62, R67, RZ ;  /* 0x000000433e427210 */ /* 0x000fe20007ffe0ff */
[----:B------:R-:W-:-:S05]  /*0e90*/  IMAD R64, R65, 0x4, R64 ;  /* 0x0000000441407824 */ /* 0x000fca00078e0240 */
[----:B------:R-:W-:Y:S01]  /*0ea0*/  ISETP.GE.AND P0, PT, R64, UR15, PT ;  /* 0x0000000f40007c0c */ /* 0x000fe2000bf06270 */
[----:B--2---:R2:W-:Y:S04]  /*0eb0*/  STS.128 [R67+0x100], R16 ;  /* 0x0001001043007388 */ /* 0x0045e80000000c00 */
[----:B---3--:R2:W-:Y:S08]  /*0ec0*/  STS.128 [R66+0x100], R20 ;  /* 0x0001001442007388 */ /* 0x0085f00000000c00 */
[----:B------:R-:W-:Y:S05]  /*0ed0*/  @!P0 BRA `(.L_x_19) ;  /* 0xfffffffc00a08947 */ /* 0x000fea000383ffff */
.L_x_16:
[----:B------:R-:W-:Y:S05]  /*0ee0*/  BSYNC.RECONVERGENT B0 ;  /* 0x0000000000007941 */ /* 0x000fea0003800200 */
.L_x_15:
[----:B------:R-:W-:Y:S01]  /*0ef0*/  BAR.SYNC.DEFER_BLOCKING 0x0 ;  /* 0x0000000000007b1d */ /* 0x000fe20000010000 */
[----:B------:R-:W-:-:S05]  /*0f00*/  ISETP.GE.AND P0, PT, R58, RZ, PT ;  /* 0x000000ff3a00720c */ /* 0x000fca0003f06270 */
[----:B------:R-:W-:Y:S08]  /*0f10*/  BSSY.RECONVERGENT B0, `(.L_x_20) ;  /* 0x00000a8000007945 */ /* 0x000ff00003800200 */
[----:B------:R-:W-:Y:S05]  /*0f20*/  @!P0 BRA `(.L_x_21) ;  /* 0x0000000800988947 */ /* 0x000fea0003800000 */
[----:B------:R-:W3:Y:S01]  /*0f30*/  S2UR UR10, SR_CgaCtaId ;  /* 0x00000000000a79c3 */ /* 0x000ee20000008800 */
[----:B------:R-:W-:Y:S01]  /*0f40*/  UMOV UR9, 0x400 ;  /* 0x0000040000097882 */ /* 0x000fe20000000000 */
[----:B-12---:R-:W-:Y:S04]  /*0f50*/  LDS.64 R22, [R55] ;  /* 0x0000000037167984 */ /* 0x006fe80000000a00 */
[----:B0-----:R-:W-:Y:S01]  /*0f60*/  LDS.64 R62, [R52] ;  /* 0x00000000343e7984 */ /* 0x001fe20000000a00 */
[----:B---3--:R-:W-:-:S06]  /*0f70*/  ULEA UR9, UR10, UR9, 0x18 ;  /* 0x000000090a097291 */ /* 0x008fcc000f8ec0ff */
[----:B------:R-:W-:Y:S02]  /*0f80*/  LEA R66, R58, UR9, 0x3 ;  /* 0x000000093a427c11 */ /* 0x000fe4000f8e18ff */
[----:B------:R-:W-:Y:S01]  /*0f90*/  LEA R67, R57, UR9, 0x3 ;  /* 0x0000000939437c11 */ /* 0x000fe2000f8e18ff */
[----:B------:R-:W-:Y:S04]  /*0fa0*/  LDS.128 R16, [UR9] ;  /* 0x00000009ff107984 */ /* 0x000fe80008000c00 */
[----:B------:R-:W-:Y:S04]  /*0fb0*/  LDS.64 R20, [R66+0x100] ;  /* 0x0001000042147984 */ /* 0x000fe80000000a00 */
[----:B------:R-:W0:Y:S02]  /*0fc0*/  LDS.64 R64, [R67+0x100] ;  /* 0x0001000043407984 */ /* 0x000e240000000a00 */
[----:B0-----:R-:W-:-:S02]  /*0fd0*/  DMUL R64, R20, R64 ;  /* 0x0000004014407228 */ /* 0x001fc40000000000 */
[----:B------:R-:W0:Y:S06]  /*0fe0*/  LDS.64 R20, [R54] ;  /* 0x0000000036147984 */ /* 0x000e2c0000000a00 */
[----:B------:R-:W-:Y:S01]  /*0ff0*/  DFMA R64, R64, R16, RZ ;  /* 0x000000104040722b */ /* 0x000fe200000000ff */
[----:B------:R-:W1:Y:S01]  /*1000*/  LDS.64 R16, [R53] ;  /* 0x0000000035107984 */ /* 0x000e620000000a00 */
[----:B0-----:R-:W-:-:S03]  /*1010*/  DMUL R20, R22, R20 ;  /* 0x0000001416147228 */ /* 0x001fc60000000000 */
[----:B------:R-:W-:Y:S05]  /*1020*/  LDS.64 R22, [R51] ;  /* 0x0000000033167984 */ /* 0x000fea0000000a00 */
[----:B------:R-:W-:Y:S02]  /*1030*/  DFMA R64, R18, R20, R64 ;  /* 0x000000141240722b */ /* 0x000fe40000000040 */
[----:B------:R-:W0:Y:S01]  /*1040*/  LDS.64 R20, [R50] ;  /* 0x0000000032147984 */ /* 0x000e220000000a00 */
[----:B-1----:R-:W-:-:S03]  /*1050*/  DMUL R62, R16, R62 ;  /* 0x0000003e103e7228 */ /* 0x002fc60000000000 */
[----:B------:R-:W1:Y:S01]  /*1060*/  LDS.128 R16, [UR9+0x10] ;  /* 0x00001009ff107984 */ /* 0x000e620008000c00 */
[----:B0-----:R-:W-:Y:S01]  /*1070*/  DMUL R22, R22, R20 ;  /* 0x0000001416167228 */ /* 0x001fe20000000000 */
[----:B------:R-:W-:-:S03]  /*1080*/  MOV R20, UR11 ;  /* 0x0000000b00147c02 */ /* 0x000fc60008000f00 */
[----:B-1----:R-:W-:Y:S02]  /*1090*/  DFMA R64, R62, R16, R64 ;  /* 0x000000103e40722b */ /* 0x002fe40000000040 */
[C---:B------:R-:W-:Y:S02]  /*10a0*/  IMAD R21, R20.reuse, 0x8, R51 ;  /* 0x0000000814157824 */ /* 0x040fe400078e0233 */
[C---:B------:R-:W-:Y:S02]  /*10b0*/  IMAD R66, R20.reuse, 0x8, R50 ;  /* 0x0000000814427824 */ /* 0x040fe400078e0232 */
[C---:B------:R-:W-:Y:S02]  /*10c0*/  IMAD R67, R20.reuse, 0x8, R24 ;  /* 0x0000000814437824 */ /* 0x040fe400078e0218 */
[----:B------:R-:W-:Y:S01]  /*10d0*/  DFMA R64, R18, R22, R64 ;  /* 0x000000161240722b */ /* 0x000fe20000000040 */
[----:B------:R0:W-:Y:S04]  /*10e0*/  LDS.64 R62, [R21] ;  /* 0x00000000153e7984 */ /* 0x0001e80000000a00 */
[----:B------:R1:W2:Y:S04]  /*10f0*/  LDS.64 R22, [R66] ;  /* 0x0000000042167984 */ /* 0x0002a80000000a00 */
[----:B------:R-:W3:Y:S01]  /*1100*/  LDS.128 R16, [UR9+0x20] ;  /* 0x00002009ff107984 */ /* 0x000ee20008000c00 */
[C---:B0-----:R-:W-:Y:S01]  /*1110*/  LEA R21, R20.reuse, R39, 0x3 ;  /* 0x0000002714157211 */ /* 0x041fe200078e18ff */
[----:B-1----:R-:W-:Y:S01]  /*1120*/  IMAD R66, R20, 0x8, R2 ;  /* 0x0000000814427824 */ /* 0x002fe200078e0202 */
[----:B--2---:R-:W-:Y:S01]  /*1130*/  DMUL R22, R62, R22 ;  /* 0x000000163e167228 */ /* 0x004fe20000000000 */
[----:B------:R-:W-:Y:S07]  /*1140*/  LDS.64 R62, [R47] ;  /* 0x000000002f3e7984 */ /* 0x000fee0000000a00 */
[----:B---3--:R-:W-:-:S02]  /*1150*/  DFMA R64, R22, R16, R64 ;  /* 0x000000101640722b */ /* 0x008fc40000000040 */
[----:B------:R-:W-:Y:S04]  /*1160*/  LDS.64 R22, [R49] ;  /* 0x0000000031167984 */ /* 0x000fe80000000a00 */
[----:B------:R-:W0:Y:S02]  /*1170*/  LDS.64 R16, [R48] ;  /* 0x0000000030107984 */ /* 0x000e240000000a00 */
[----:B0-----:R-:W-:Y:S02]  /*1180*/  DMUL R16, R22, R16 ;  /* 0x0000001016107228 */ /* 0x001fe40000000000 */
[----:B------:R-:W0:Y:S06]  /*1190*/  LDS.64 R22, [R46] ;  /* 0x000000002e167984 */ /* 0x000e2c0000000a00 */
[----:B------:R-:W-:-:S02]  /*11a0*/  DFMA R64, R18, R16, R64 ;  /* 0x000000101240722b */ /* 0x000fc40000000040 */
[----:B------:R-:W1:Y:S01]  /*11b0*/  LDS.128 R16, [UR9+0x30] ;  /* 0x00003009ff107984 */ /* 0x000e620008000c00 */
[----:B0-----:R-:W-:-:S03]  /*11c0*/  DMUL R22, R62, R22 ;  /* 0x000000163e167228 */ /* 0x001fc60000000000 */
[----:B------:R-:W-:Y:S05]  /*11d0*/  LDS.64 R62, [R43] ;  /* 0x000000002b3e7984 */ /* 0x000fea0000000a00 */
[----:B-1----:R-:W-:Y:S02]  /*11e0*/  DFMA R64, R22, R16, R64 ;  /* 0x000000101640722b */ /* 0x002fe40000000040 */
[----:B------:R-:W-:Y:S04]  /*11f0*/  LDS.64 R22, [R45] ;  /* 0x000000002d167984 */ /* 0x000fe80000000a00 */
[----:B------:R-:W0:Y:S02]  /*1200*/  LDS.64 R16, [R44] ;  /* 0x000000002c107984 */ /* 0x000e240000000a00 */
[----:B0-----:R-:W-:-:S02]  /*1210*/  DMUL R16, R22, R16 ;  /* 0x0000001016107228 */ /* 0x001fc40000000000 */
[----:B------:R-:W0:Y:S06]  /*1220*/  LDS.64 R22, [R42] ;  /* 0x000000002a167984 */ /* 0x000e2c0000000a00 */
[----:B------:R-:W-:Y:S02]  /*1230*/  DFMA R64, R18, R16, R64 ;  /* 0x000000101240722b */ /* 0x000fe40000000040 */
        /* <DEDUP_REMOVED lines=13> */
[----:B------:R0:W-:Y:S04]  /*1310*/  LDS.64 R22, [R21] ;  /* 0x0000000015167984 */ /* 0x0001e80000000a00 */
[----:B------:R-:W1:Y:S01]  /*1320*/  LDS.64 R16, [R37] ;  /* 0x0000000025107984 */ /* 0x000e620000000a00 */
[----:B0-----:R-:W-:-:S05]  /*1330*/  IMAD R21, R20, 0x8, R25 ;  /* 0x0000000814157824 */ /* 0x001fca00078e0219 */
[----:B------:R-:W-:Y:S01]  /*1340*/  LEA R69, R20, R21, 0x3 ;  /* 0x0000001514457211 */ /* 0x000fe200078e18ff */
[----:B-1----:R-:W-:Y:S01]  /*1350*/  DMUL R16, R22, R16 ;  /* 0x0000001016107228 */ /* 0x002fe20000000000 */
[----:B------:R-:W0:Y:S07]  /*1360*/  LDS.64 R22, [R35] ;  /* 0x0000000023167984 */ /* 0x000e2e0000000a00 */
        /* <DEDUP_REMOVED lines=26> */
[----:B------:R0:W1:Y:S06]  /*1510*/  LDS.64 R22, [R21] ;  /* 0x0000000015167984 */ /* 0x00006c0000000a00 */
[----:B------:R-:W-:Y:S01]  /*1520*/  DFMA R64, R18, R64, R16 ;  /* 0x000000401240722b */ /* 0x000fe20000000010 */
[----:B------:R-:W2:Y:S01]  /*1530*/  LDS.128 R16, [UR9+0x90] ;  /* 0x00009009ff107984 */ /* 0x000ea20008000c00 */
[C---:B0-----:R-:W-:Y:S01]  /*1540*/  IMAD R21, R20.reuse, 0x8, R69 ;  /* 0x0000000814157824 */ /* 0x041fe200078e0245 */
[----:B-1----:R-:W-:Y:S01]  /*1550*/  DMUL R22, R62, R22 ;  /* 0x000000163e167228 */ /* 0x002fe20000000000 */
[----:B------:R-:W-:-:S07]  /*1560*/  IMAD R62, R20, 0x8, R67 ;  /* 0x00000008143e7824 */ /* 0x000fce00078e0243 */
[----:B--2---:R-:W-:Y:S01]  /*1570*/  DFMA R64, R22, R16, R64 ;  /* 0x000000101640722b */ /* 0x004fe20000000040 */
[----:B------:R-:W-:Y:S04]  /*1580*/  LDS.64 R62, [R62] ;  /* 0x000000003e3e7984 */ /* 0x000fe80000000a00 */
[----:B------:R0:W-:Y:S04]  /*1590*/  LDS.64 R22, [R67] ;  /* 0x0000000043167984 */ /* 0x0001e80000000a00 */
[----:B------:R-:W1:Y:S01]  /*15a0*/  LDS.64 R16, [R69] ;  /* 0x0000000045107984 */ /* 0x000e620000000a00 */
[----:B0-----:R-:W-:-:S05]  /*15b0*/  LEA R67, R20, R21, 0x3 ;  /* 0x0000001514437211 */ /* 0x001fca00078e18ff */
[C---:B------:R-:W-:Y:S01]  /*15c0*/  IMAD R68, R20.reuse, 0x8, R67 ;  /* 0x0000000814447824 */ /* 0x040fe200078e0243 */
[----:B-1----:R-:W-:Y:S01]  /*15d0*/  DMUL R16, R22, R16 ;  /* 0x0000001016107228 */ /* 0x002fe20000000000 */
[----:B------:R0:W1:Y:S07]  /*15e0*/  LDS.64 R22, [R21] ;  /* 0x0000000015167984 */ /* 0x00006e0000000a00 */
[----:B------:R-:W-:Y:S02]  /*15f0*/  DFMA R64, R18, R16, R64 ;  /* 0x000000101240722b */ /* 0x000fe40000000040 */
[----:B------:R-:W2:Y:S01]  /*1600*/  LDS.128 R16, [UR9+0xa0] ;  /* 0x0000a009ff107984 */ /* 0x000ea20008000c00 */
[----:B0-----:R-:W-:Y:S01]  /*1610*/  LEA R21, R20, R7, 0x3 ;  /* 0x0000000714157211 */ /* 0x001fe200078e18ff */
[----:B-1----:R-:W-:-:S02]  /*1620*/  DMUL R22, R62, R22 ;  /* 0x000000163e167228 */ /* 0x002fc40000000000 */
[----:B------:R0:W-:Y:S06]  /*1630*/  LDS.64 R62, [R66] ;  /* 0x00000000423e7984 */ /* 0x0001ec0000000a00 */
[----:B--2---:R-:W-:Y:S02]  /*1640*/  DFMA R64, R22, R16, R64 ;  /* 0x000000101640722b */ /* 0x004fe40000000040 */
[----:B------:R-:W-:Y:S01]  /*1650*/  LDS.64 R22, [R2] ;  /* 0x0000000002167984 */ /* 0x000fe20000000a00 */
[----:B0-----:R-:W-:-:S03]  /*1660*/  IMAD R66, R20, 0x8, R8 ;  /* 0x0000000814427824 */ /* 0x001fc600078e0208 */
        /* <DEDUP_REMOVED lines=21> */
[----:B------:R-:W-:Y:S02]  /*17c0*/  DFMA R64, R18, R16, R64 ;  /* 0x000000101240722b */ /* 0x000fe40000000040 */
[----:B------:R-:W2:Y:S01]  /*17d0*/  LDS.128 R16, [UR9+0xd0] ;  /* 0x0000d009ff107984 */ /* 0x000ea20008000c00 */
[----:B0-----:R-:W-:Y:S01]  /*17e0*/  LEA R66, R20, R0, 0x3 ;  /* 0x0000000014427211 */ /* 0x001fe200078e18ff */
[----:B-1----:R-:W-:-:S02]  /*17f0*/  DMUL R22, R62, R22 ;  /* 0x000000163e167228 */ /* 0x002fc40000000000 */
[----:B------:R-:W-:Y:S06]  /*1800*/  LDS.64 R62, [R11] ;  /* 0x000000000b3e7984 */ /* 0x000fec0000000a00 */
[----:B--2---:R-:W-:Y:S02]  /*1810*/  DFMA R64, R22, R16, R64 ;  /* 0x000000101640722b */ /* 0x004fe40000000040 */
        /* <DEDUP_REMOVED lines=8> */
[----:B-1----:R-:W-:Y:S01]  /*18a0*/  DFMA R62, R62, R16, R64 ;  /* 0x000000103e3e722b */ /* 0x002fe20000000040 */
[----:B------:R-:W0:Y:S04]  /*18b0*/  LDS.64 R16, [R13] ;  /* 0x000000000d107984 */ /* 0x000e280000000a00 */
[----:B------:R-:W-:Y:S01]  /*18c0*/  LDS.64 R64, [R0] ;  /* 0x0000000000407984 */ /* 0x000fe20000000a00 */
[----:B0-----:R-:W-:-:S03]  /*18d0*/  DMUL R22, R16, R22 ;  /* 0x0000001610167228 */ /* 0x001fc60000000000 */
[----:B------:R-:W0:Y:S05]  /*18e0*/  LDS.64 R16, [R15] ;  /* 0x000000000f107984 */ /* 0x000e2a0000000a00 */
[----:B------:R-:W-:Y:S01]  /*18f0*/  DFMA R22, R18, R22, R62 ;  /* 0x000000161216722b */ /* 0x000fe2000000003e */
[----:B------:R-:W-:Y:S02]  /*1900*/  IMAD R62, R20, 0x8, R15 ;  /* 0x00000008143e7824 */ /* 0x000fe400078e020f */
[----:B------:R-:W-:Y:S04]  /*1910*/  LDS.64 R20, [R66] ;  /* 0x0000000042147984 */ /* 0x000fe80000000a00 */
[----:B------:R-:W1:Y:S01]  /*1920*/  LDS.64 R62, [R62] ;  /* 0x000000003e3e7984 */ /* 0x000e620000000a00 */
[----:B0-----:R-:W-:-:S03]  /*1930*/  DMUL R64, R16, R64 ;  /* 0x0000004010407228 */ /* 0x001fc60000000000 */
[----:B------:R-:W0:Y:S01]  /*1940*/  LDS.128 R16, [UR9+0xf0] ;  /* 0x0000f009ff107984 */ /* 0x000e220008000c00 */
[----:B-1----:R-:W-:-:S04]  /*1950*/  DMUL R20, R62, R20 ;  /* 0x000000143e147228 */ /* 0x002fc80000000000 */
[----:B0-----:R-:W-:-:S08]  /*1960*/  DFMA R16, R64, R16, R22 ;  /* 0x000000104010722b */ /* 0x001fd00000000016 */
[----:B------:R-:W-:-:S08]  /*1970*/  DFMA R16, R18, R20, R16 ;  /* 0x000000141210722b */ /* 0x000fd00000000010 */
[----:B------:R-:W-:-:S11]  /*1980*/  DADD R60, R60, R16 ;  /* 0x000000003c3c7229 */ /* 0x000fd60000000010 */
.L_x_21:
[----:B------:R-:W-:Y:S05]  /*1990*/  BSYNC.RECONVERGENT B0 ;  /* 0x0000000000007941 */ /* 0x000fea0003800200 */
.L_x_20:
[----:B------:R-:W3:Y:S01]  /*19a0*/  LDCU UR9, c[0x0][0x370] ;  /* 0x00006e00ff0977ac */ /* 0x000ee20008000800 */
[----:B------:R-:W-:Y:S01]  /*19b0*/  BAR.SYNC.DEFER_BLOCKING 0x0 ;  /* 0x0000000000007b1d */ /* 0x000fe20000010000 */
[----:B---3--:R-:W-:-:S04]  /*19c0*/  USHF.L.U32 UR9, UR9, 0x5, URZ ;  /* 0x0000000509097899 */ /* 0x008fc800080006ff */
[----:B------:R-:W-:Y:S02]  /*19d0*/  UIADD3 UR8, UPT, UPT, -UR9, UR8, URZ ;  /* 0x0000000809087290 */ /* 0x000fe4000fffe1ff */
[----:B------:R-:W-:Y:S02]  /*19e0*/  UIMAD UR10, UR9, UR11, URZ ;  /* 0x0000000b090a72a4 */ /* 0x000fe4000f8e02ff */
[----:B------:R-:W-:Y:S02]  /*19f0*/  UISETP.GT.AND UP0, UPT, UR8, 0x1f, UPT ;  /* 0x0000001f0800788c */ /* 0x000fe4000bf04270 */
[----:B------:R-:W-:Y:S02]  /*1a00*/  UIMAD.WIDE UR6, UR9, 0x8, UR6 ;  /* 0x00000008090678a5 */ /* 0x000fe4000f8e0206 */
[----:B------:R-:W-:-:S05]  /*1a10*/  UIMAD.WIDE UR4, UR10, 0x8, UR4 ;  /* 0x000000080a0478a5 */ /* 0x000fca000f8e0204 */
[----:B------:R-:W-:Y:S07]  /*1a20*/  BRA.U UP0, `(.L_x_22) ;  /* 0xffffffed00e87547 */ /* 0x000fee000b83ffff */
.L_x_14:
[----:B------:R-:W-:-:S09]  /*1a30*/  UISETP.GE.AND UP0, UPT, UR8, 0x1, UPT ;  /* 0x000000010800788c */ /* 0x000fd2000bf06270 */
[----:B------:R-:W-:Y:S05]  /*1a40*/  BRA.U !UP0, `(.L_x_23) ;  /* 0x0000000d08fc7547 */ /* 0x000fea000b800000 */
[----:B------:R-:W3:Y:S01]  /*1a50*/  S2R R0, SR_TID.X ;  /* 0x0000000000007919 */ /* 0x000ee20000002100 */
[----:B------:R-:W-:Y:S01]  /*1a60*/  UIMAD UR14, UR8, UR11, URZ ;  /* 0x0000000b080e72a4 */ /* 0x000fe2000f8e02ff */
[----:B------:R-:W-:Y:S05]  /*1a70*/  BSSY.RECONVERGENT B0, `(.L_x_24) ;  /* 0x000000c000007945 */ /* 0x000fea0003800200 */
[----:B------:R-:W-:Y:S02]  /*1a80*/  ISETP.LT.AND P1, PT, R59, UR14, PT ;  /* 0x0000000e3b007c0c */ /* 0x000fe4000bf21270 */
[----:B---3--:R-:W-:-:S13]  /*1a90*/  ISETP.GE.AND P0, PT, R0, UR8, PT ;  /* 0x0000000800007c0c */ /* 0x008fda000bf06270 */
[----:B------:R-:W-:Y:S05]  /*1aa0*/  @P0 BRA `(.L_x_25) ;  /* 0x0000000000200947 */ /* 0x000fea0003800000 */
[----:B------:R-:W-:-:S04]  /*1ab0*/  IMAD.MOV.U32 R3, RZ, RZ, 0x8 ;  /* 0x00000008ff037424 */ /* 0x000fc800078e00ff */
[----:B------:R-:W-:-:S06]  /*1ac0*/  IMAD.WIDE.U32 R2, R0, R3, UR6 ;  /* 0x0000000600027e25 */ /* 0x000fcc000f8e0003 */
[----:B------:R-:W3:Y:S01]  /*1ad0*/  LDG.E.64 R2, desc[UR12][R2.64] ;  /* 0x0000000c02027981 */ /* 0x000ee2000c1e1b00 */
[----:B------:R-:W4:Y:S01]  /*1ae0*/  S2UR UR10, SR_CgaCtaId ;  /* 0x00000000000a79c3 */ /* 0x000f220000008800 */
[----:B------:R-:W-:Y:S02]  /*1af0*/  UMOV UR9, 0x400 ;  /* 0x0000040000097882 */ /* 0x000fe40000000000 */
[----:B----4-:R-:W-:-:S06]  /*1b00*/  ULEA UR9, UR10, UR9, 0x18 ;  /* 0x000000090a097291 */ /* 0x010fcc000f8ec0ff */
[----:B------:R-:W-:-:S05]  /*1b10*/  LEA R5, R0, UR9, 0x3 ;  /* 0x0000000900057c11 */ /* 0x000fca000f8e18ff */
[----:B---3--:R3:W-:Y:S02]  /*1b20*/  STS.64 [R5], R2 ;  /* 0x0000000205007388 */ /* 0x0087e40000000a00 */
.L_x_25:
[----:B------:R-:W-:Y:S05]  /*1b30*/  BSYNC.RECONVERGENT B0 ;  /* 0x0000000000007941 */ /* 0x000fea0003800200 */
.L_x_24:
[----:B------:R-:W-:Y:S04]  /*1b40*/  BSSY.RECONVERGENT B0, `(.L_x_26) ;  /* 0x000004e000007945 */ /* 0x000fe80003800200 */
[----:B------:R-:W-:Y:S05]  /*1b50*/  @!P1 BRA `(.L_x_27) ;  /* 0x0000000400309947 */ /* 0x000fea0003800000 */
[----:B------:R-:W4:Y:S01]  /*1b60*/  LDC R10, c[0x0][0x360] ;  /* 0x0000d800ff0a7b82 */ /* 0x000f220000000800 */
[----:B------:R-:W-:Y:S01]  /*1b70*/  BSSY.RECONVERGENT B1, `(.L_x_28) ;  /* 0x000002e000017945 */ /* 0x000fe20003800200 */
[----:B----4-:R-:W4:Y:S01]  /*1b80*/  I2F.U32.RP R6, R10 ;  /* 0x0000000a00067306 */ /* 0x010f220000209000 */
[----:B------:R-:W-:Y:S01]  /*1b90*/  IMAD.IADD R0, R59, 0x1, R10 ;  /* 0x000000013b007824 */ /* 0x000fe200078e020a */
[----:B------:R-:W-:-:S04]  /*1ba0*/  ISETP.NE.U32.AND P2, PT, R10, RZ, PT ;  /* 0x000000ff0a00720c */ /* 0x000fc80003f45070 */
[C---:B------:R-:W-:Y:S02]  /*1bb0*/  ISETP.GE.AND P0, PT, R0.reuse, UR14, PT ;  /* 0x0000000e00007c0c */ /* 0x040fe4000bf06270 */
[----:B---3--:R-:W-:Y:S02]  /*1bc0*/  VIMNMX R5, PT, PT, R0, UR14, !PT ;  /* 0x0000000e00057c48 */ /* 0x008fe4000ffe0100 */
[----:B------:R-:W-:-:S04]  /*1bd0*/  SEL R4, RZ, 0x1, P0 ;  /* 0x00000001ff047807 */ /* 0x000fc80000000000 */
[----:B------:R-:W-:Y:S01]  /*1be0*/  IADD3 R5, PT, PT, R5, -R0, -R4 ;  /* 0x8000000005057210 */ /* 0x000fe20007ffe804 */
[----:B----4-:R-:W3:Y:S02]  /*1bf0*/  MUFU.RCP R6, R6 ;  /* 0x0000000600067308 */ /* 0x010ee40000001000 */
[----:B---3--:R-:W-:-:S06]  /*1c00*/  VIADD R2, R6, 0xffffffe ;  /* 0x0ffffffe06027836 */ /* 0x008fcc0000000000 */
[----:B------:R3:W4:Y:S02]  /*1c10*/  F2I.FTZ.U32.TRUNC.NTZ R3, R2 ;  /* 0x0000000200037305 */ /* 0x000724000021f000 */
[----:B---3--:R-:W-:Y:S01]  /*1c20*/  IMAD.MOV.U32 R2, RZ, RZ, RZ ;  /* 0x000000ffff027224 */ /* 0x008fe200078e00ff */
[----:B----4-:R-:W-:-:S05]  /*1c30*/  IADD3 R7, PT, PT, RZ, -R3, RZ ;  /* 0x80000003ff077210 */ /* 0x010fca0007ffe0ff */
[----:B------:R-:W-:-:S04]  /*1c40*/  IMAD R7, R7, R10, RZ ;  /* 0x0000000a07077224 */ /* 0x000fc800078e02ff */
[----:B------:R-:W-:-:S06]  /*1c50*/  IMAD.HI.U32 R6, R3, R7, R2 ;  /* 0x0000000703067227 */ /* 0x000fcc00078e0002 */
[----:B------:R-:W-:-:S05]  /*1c60*/  IMAD.HI.U32 R3, R6, R5, RZ ;  /* 0x0000000506037227 */ /* 0x000fca00078e00ff */
[----:B------:R-:W-:-:S05]  /*1c70*/  IADD3 R0, PT, PT, -R3, RZ, RZ ;  /* 0x000000ff03007210 */ /* 0x000fca0007ffe1ff */
[----:B------:R-:W-:-:S05]  /*1c80*/  IMAD R5, R10, R0, R5 ;  /* 0x000000000a057224 */ /* 0x000fca00078e0205 */
[----:B------:R-:W-:-:S13]  /*1c90*/  ISETP.GE.U32.AND P0, PT, R5, R10, PT ;  /* 0x0000000a0500720c */ /* 0x000fda0003f06070 */
[----:B------:R-:W-:Y:S02]  /*1ca0*/  @P0 IMAD.IADD R5, R5, 0x1, -R10 ;  /* 0x0000000105050824 */ /* 0x000fe400078e0a0a */
[----:B------:R-:W-:-:S03]  /*1cb0*/  @P0 VIADD R3, R3, 0x1 ;  /* 0x0000000103030836 */ /* 0x000fc60000000000 */
[----:B------:R-:W-:-:S13]  /*1cc0*/  ISETP.GE.U32.AND P1, PT, R5, R10, PT ;  /* 0x0000000a0500720c */ /* 0x000fda0003f26070 */
[----:B------:R-:W-:Y:S02]  /*1cd0*/  @P1 IADD3 R3, PT, PT, R3, 0x1, RZ ;  /* 0x0000000103031810 */ /* 0x000fe40007ffe0ff */
[----:B------:R-:W-:-:S05]  /*1ce0*/  @!P2 LOP3.LUT R3, RZ, R10, RZ, 0x33, !PT ;  /* 0x0000000aff03a212 */ /* 0x000fca00078e33ff */
[----:B------:R-:W-:-:S05]  /*1cf0*/  IMAD.IADD R0, R4, 0x1, R3 ;  /* 0x0000000104007824 */ /* 0x000fca00078e0203 */
[C---:B------:R-:W-:Y:S02]  /*1d00*/  LOP3.LUT R2, R0.reuse, 0x3, RZ, 0xc0, !PT ;  /* 0x0000000300027812 */ /* 0x040fe400078ec0ff */
[----:B------:R-:W-:Y:S02]  /*1d10*/  ISETP.GE.U32.AND P1, PT, R0, 0x3, PT ;  /* 0x000000030000780c */ /* 0x000fe40003f26070 */
[----:B------:R-:W-:-:S13]  /*1d20*/  ISETP.NE.AND P0, PT, R2, 0x3, PT ;  /* 0x000000030200780c */ /* 0x000fda0003f05270 */
[----:B------:R-:W-:Y:S05]  /*1d30*/  @!P0 BRA `(.L_x_29) ;  /* 0x0000000000448947 */ /* 0x000fea0003800000 */
[----:B------:R-:W3:Y:S01]  /*1d40*/  S2UR UR10, SR_CgaCtaId ;  /* 0x00000000000a79c3 */ /* 0x000ee20000008800 */
[----:B------:R-:W-:Y:S01]  /*1d50*/  UMOV UR9, 0x400 ;  /* 0x0000040000097882 */ /* 0x000fe20000000000 */
[----:B------:R-:W-:-:S05]  /*1d60*/  VIADD R0, R0, 0x1 ;  /* 0x0000000100007836 */ /* 0x000fca0000000000 */
[----:B------:R-:W-:-:S04]  /*1d70*/  LOP3.LUT R2, R0, 0x3, RZ, 0xc0, !PT ;  /* 0x0000000300027812 */ /* 0x000fc800078ec0ff */
[----:B------:R-:W-:Y:S01]  /*1d80*/  IADD3 R4, PT, PT, -R2, RZ, RZ ;  /* 0x000000ff02047210 */ /* 0x000fe20007ffe1ff */
[----:B---3--:R-:W-:-:S06]  /*1d90*/  ULEA UR9, UR10, UR9, 0x18 ;  /* 0x000000090a097291 */ /* 0x008fcc000f8ec0ff */
[----:B------:R-:W-:-:S05]  /*1da0*/  LEA R0, R59, UR9, 0x3 ;  /* 0x000000093b007c11 */ /* 0x000fca000f8e18ff */
[----:B------:R-:W-:-:S07]  /*1db0*/  VIADD R5, R0, 0x100 ;  /* 0x0000010000057836 */ /* 0x000fce0000000000 */
.L_x_30:
[----:B------:R-:W-:-:S04]  /*1dc0*/  IMAD.MOV.U32 R2, RZ, RZ, 0x8 ;  /* 0x00000008ff027424 */ /* 0x000fc800078e00ff */
[----:B------:R-:W-:-:S06]  /*1dd0*/  IMAD.WIDE R2, R59, R2, UR4 ;  /* 0x000000043b027e25 */ /* 0x000fcc000f8e0202 */
[----:B------:R-:W3:Y:S01]  /*1de0*/  LDG.E.64 R2, desc[UR12][R2.64] ;  /* 0x0000000c02027981 */ /* 0x000ee2000c1e1b00 */
[----:B------:R-:W-:Y:S01]  /*1df0*/  IADD3 R4, PT, PT, R4, 0x1, RZ ;  /* 0x0000000104047810 */ /* 0x000fe20007ffe0ff */
[----:B------:R-:W-:-:S03]  /*1e00*/  IMAD.IADD R59, R10, 0x1, R59 ;  /* 0x000000010a3b7824 */ /* 0x000fc600078e023b */
[----:B------:R-:W-:Y:S01]  /*1e10*/  ISETP.NE.AND P0, PT, R4, RZ, PT ;  /* 0x000000ff0400720c */ /* 0x000fe20003f05270 */
[----:B---3--:R3:W-:Y:S02]  /*1e20*/  STS.64 [R5], R2 ;  /* 0x0000000205007388 */ /* 0x0087e40000000a00 */
[----:B---3--:R-:W-:-:S10]  /*1e30*/  IMAD R5, R10, 0x8, R5 ;  /* 0x000000080a057824 */ /* 0x008fd400078e0205 */
[----:B------:R-:W-:Y:S05]  /*1e40*/  @P0 BRA `(.L_x_30) ;  /* 0xfffffffc00dc0947 */ /* 0x000fea000383ffff */
.L_x_29:
[----:B------:R-:W-:Y:S05]  /*1e50*/  BSYNC.RECONVERGENT B1 ;  /* 0x0000000000017941 */ /* 0x000fea0003800200 */
.L_x_28:
[----:B------:R-:W-:Y:S05]  /*1e60*/  @!P1 BRA `(.L_x_27) ;  /* 0x00000000006c9947 */ /* 0x000fea0003800000 */
[----:B------:R-:W3:Y:S01]  /*1e70*/  S2R R3, SR_CgaCtaId ;  /* 0x0000000000037919 */ /* 0x000ee20000008800 */
[----:B------:R-:W-:Y:S02]  /*1e80*/  MOV R0, 0x400 ;  /* 0x0000040000007802 */ /* 0x000fe40000000f00 */
[----:B------:R-:W-:Y:S02]  /*1e90*/  SHF.L.U32 R11, R10, 0x3, RZ ;  /* 0x000000030a0b7819 */ /* 0x000fe400000006ff */
[----:B---3--:R-:W-:-:S07]  /*1ea0*/  LEA R14, R3, R0, 0x18 ;  /* 0x00000000030e7211 */ /* 0x008fce00078ec0ff */
.L_x_31:
[----:B---3--:R-:W-:-:S04]  /*1eb0*/  IMAD.MOV.U32 R2, RZ, RZ, 0x8 ;  /* 0x00000008ff027424 */ /* 0x008fc800078e00ff */
[----:B------:R-:W-:-:S03]  /*1ec0*/  IMAD.WIDE R2, R59, R2, UR4 ;  /* 0x000000043b027e25 */ /* 0x000fc6000f8e0202 */
[----:B------:R-:W-:-:S05]  /*1ed0*/  IADD3 R4, P0, PT, R2, R11, RZ ;  /* 0x0000000b02047210 */ /* 0x000fca0007f1e0ff */
[----:B------:R-:W-:Y:S01]  /*1ee0*/  IMAD.X R5, RZ, RZ, R3, P0 ;  /* 0x000000ffff057224 */ /* 0x000fe200000e0603 */
[C---:B------:R-:W-:Y:S01]  /*1ef0*/  IADD3 R6, P0, PT, R11.reuse, R4, RZ ;  /* 0x000000040b067210 */ /* 0x040fe20007f1e0ff */
[----:B------:R-:W3:Y:S03]  /*1f00*/  LDG.E.64 R2, desc[UR12][R2.64] ;  /* 0x0000000c02027981 */ /* 0x000ee6000c1e1b00 */
[----:B------:R-:W-:Y:S02]  /*1f10*/  IADD3.X R7, PT, PT, RZ, R5, RZ, P0, !PT ;  /* 0x00000005ff077210 */ /* 0x000fe400007fe4ff */
[----:B------:R-:W-:Y:S01]  /*1f20*/  IADD3 R8, P0, PT, R11, R6, RZ ;  /* 0x000000060b087210 */ /* 0x000fe20007f1e0ff */
[----:B------:R-:W4:Y:S04]  /*1f30*/  LDG.E.64 R4, desc[UR12][R4.64] ;  /* 0x0000000c04047981 */ /* 0x000f28000c1e1b00 */
[----:B------:R-:W-:-:S02]  /*1f40*/  IMAD.X R9, RZ, RZ, R7, P0 ;  /* 0x000000ffff097224 */ /* 0x000fc400000e0607 */
[----:B------:R-:W5:Y:S04]  /*1f50*/  LDG.E.64 R6, desc[UR12][R6.64] ;  /* 0x0000000c06067981 */ /* 0x000f68000c1e1b00 */
[----:B------:R-:W2:Y:S01]  /*1f60*/  LDG.E.64 R8, desc[UR12][R8.64] ;  /* 0x0000000c08087981 */ /* 0x000ea2000c1e1b00 */
[----:B------:R-:W-:-:S05]  /*1f70*/  IMAD R0, R59, 0x8, R14 ;  /* 0x000000083b007824 */ /* 0x000fca00078e020e */
[----:B------:R-:W-:-:S05]  /*1f80*/  IADD3 R12, PT, PT, R11, R0, RZ ;  /* 0x000000000b0c7210 */ /* 0x000fca0007ffe0ff */
[----:B------:R-:W-:-:S05]  /*1f90*/  IMAD.IADD R13, R11, 0x1, R12 ;  /* 0x000000010b0d7824 */ /* 0x000fca00078e020c */
[----:B------:R-:W-:Y:S01]  /*1fa0*/  IADD3 R15, PT, PT, R11, R13, RZ ;  /* 0x0000000d0b0f7210 */ /* 0x000fe20007ffe0ff */
[----:B------:R-:W-:-:S05]  /*1fb0*/  IMAD R59, R10, 0x4, R59 ;  /* 0x000000040a3b7824 */ /* 0x000fca00078e023b */
[----:B------:R-:W-:Y:S01]  /*1fc0*/  ISETP.GE.AND P0, PT, R59, UR14, PT ;  /* 0x0000000e3b007c0c */ /* 0x000fe2000bf06270 */
[----:B---3--:R3:W-:Y:S04]  /*1fd0*/  STS.64 [R0+0x100], R2 ;  /* 0x0001000200007388 */ /* 0x0087e80000000a00 */
[----:B----4-:R3:W-:Y:S04]  /*1fe0*/  STS.64 [R12+0x100], R4 ;  /* 0x000100040c007388 */ /* 0x0107e80000000a00 */
[----:B-----5:R3:W-:Y:S04]  /*1ff0*/  STS.64 [R13+0x100], R6 ;  /* 0x000100060d007388 */ /* 0x0207e80000000a00 */
[----:B--2---:R3:W-:Y:S01]  /*2000*/  STS.64 [R15+0x100], R8 ;  /* 0x000100080f007388 */ /* 0x0047e20000000a00 */
[----:B------:R-:W-:Y:S05]  /*2010*/  @!P0 BRA `(.L_x_31) ;  /* 0xfffffffc00a48947 */ /* 0x000fea000383ffff */
.L_x_27:
[----:B------:R-:W-:Y:S05]  /*2020*/  BSYNC.RECONVERGENT B0 ;  /* 0x0000000000007941 */ /* 0x000fea0003800200 */
.L_x_26:
[----:B------:R-:W-:Y:S01]  /*2030*/  BAR.SYNC.DEFER_BLOCKING 0x0 ;  /* 0x0000000000007b1d */ /* 0x000fe20000010000 */
[----:B------:R-:W-:-:S13]  /*2040*/  ISETP.GE.AND P0, PT, R58, RZ, PT ;  /* 0x000000ff3a00720c */ /* 0x000fda0003f06270 */
[----:B------:R-:W-:Y:S05]  /*2050*/  @!P0 EXIT ;  /* 0x000000000000894d */ /* 0x000fea0003800000 */
[----:B------:R-:W-:Y:S01]  /*2060*/  UISETP.GE.U32.AND UP0, UPT, UR8, 0x8, UPT ;  /* 0x000000080800788c */ /* 0x000fe2000bf06070 */
[----:B---3--:R-:W-:Y:S02]  /*2070*/  MOV R0, RZ ;  /* 0x000000ff00007202 */ /* 0x008fe40000000f00 */
[----:B------:R-:W-:Y:S01]  /*2080*/  CS2R R48, SRZ ;  /* 0x0000000000307805 */ /* 0x000fe2000001ff00 */
[----:B------:R-:W-:-:S05]  /*2090*/  ULOP3.LUT UR16, UR8, 0x7, URZ, 0xc0, !UPT ;  /* 0x0000000708107892 */ /* 0x000fca000f8ec0ff */
[----:B------:R-:W-:Y:S07]  /*20a0*/  BRA.U !UP0, `(.L_x_32) ;  /* 0x0000000508087547 */ /* 0x000fee000b800000 */
[----:B------:R-:W3:Y:S01]  /*20b0*/  S2UR UR10, SR_CgaCtaId ;  /* 0x00000000000a79c3 */ /* 0x000ee20000008800 */
[----:B------:R-:W-:Y:S01]  /*20c0*/  ULOP3.LUT UR14, UR8, 0x7ffffff8, URZ, 0xc0, !UPT ;  /* 0x7ffffff8080e7892 */ /* 0x000fe2000f8ec0ff */
[----:B------:R-:W-:Y:S01]  /*20d0*/  LEA R3, R58, 0x100, 0x3 ;  /* 0x000001003a037811 */ /* 0x000fe200078e18ff */
[----:B------:R-:W-:Y:S01]  /*20e0*/  IMAD.U32 R2, RZ, RZ, UR11 ;  /* 0x0000000bff027e24 */ /* 0x000fe2000f8e00ff */
[----:B------:R-:W-:Y:S01]  /*20f0*/  LEA R4, R57, 0x100, 0x3 ;  /* 0x0000010039047811 */ /* 0x000fe200078e18ff */
[----:B------:R-:W-:Y:S01]  /*2100*/  UMOV UR9, 0x400 ;  /* 0x0000040000097882 */ /* 0x000fe20000000000 */
[----:B------:R-:W-:Y:S01]  /*2110*/  CS2R R48, SRZ ;  /* 0x0000000000307805 */ /* 0x000fe2000001ff00 */
[C-C-:B------:R-:W-:Y:S01]  /*2120*/  IMAD R5, R2.reuse, 0x38, R3.reuse ;  /* 0x0000003802057824 */ /* 0x140fe200078e0203 */
[CC--:B------:R-:W-:Y:S01]  /*2130*/  LEA R7, R2.reuse, R4.reuse, 0x3 ;  /* 0x0000000402077211 */ /* 0x0c0fe200078e18ff */
[C---:B------:R-:W-:Y:S01]  /*2140*/  IMAD R6, R2.reuse, 0x30, R3 ;  /* 0x0000003002067824 */ /* 0x040fe200078e0203 */
[C---:B------:R-:W-:Y:S01]  /*2150*/  LEA R10, R2.reuse, R4, 0x5 ;  /* 0x00000004020a7211 */ /* 0x040fe200078e28ff */
[C-C-:B------:R-:W-:Y:S01]  /*2160*/  IMAD R8, R2.reuse, 0x10, R4.reuse ;  /* 0x0000001002087824 */ /* 0x140fe200078e0204 */
[C---:B------:R-:W-:Y:S01]  /*2170*/  LEA R51, R2.reuse, R3, 0x4 ;  /* 0x0000000302337211 */ /* 0x040fe200078e20ff */
[C-C-:B------:R-:W-:Y:S01]  /*2180*/  IMAD R9, R2.reuse, 0x18, R4.reuse ;  /* 0x0000001802097824 */ /* 0x140fe200078e0204 */
[----:B------:R-:W-:Y:S01]  /*2190*/  MOV R0, UR14 ;  /* 0x0000000e00007c02 */ /* 0x000fe20008000f00 */
[----:B------:R-:W-:-:S02]  /*21a0*/  IMAD R11, R2, 0x28, R4 ;  /* 0x00000028020b7824 */ /* 0x000fc400078e0204 */
[C-C-:B------:R-:W-:Y:S02]  /*21b0*/  IMAD R24, R2.reuse, 0x30, R4.reuse ;  /* 0x0000003002187824 */ /* 0x140fe400078e0204 */
[C---:B------:R-:W-:Y:S02]  /*21c0*/  IMAD R25, R2.reuse, 0x38, R4 ;  /* 0x0000003802197824 */ /* 0x040fe400078e0204 */
[C-C-:B------:R-:W-:Y:S02]  /*21d0*/  IMAD R50, R2.reuse, 0x8, R3.reuse ;  /* 0x0000000802327824 */ /* 0x140fe400078e0203 */
[C-C-:B------:R-:W-:Y:S01]  /*21e0*/  IMAD R52, R2.reuse, 0x18, R3.reuse ;  /* 0x0000001802347824 */ /* 0x140fe200078e0203 */
[----:B---3--:R-:W-:Y:S01]  /*21f0*/  ULEA UR9, UR10, UR9, 0x18 ;  /* 0x000000090a097291 */ /* 0x008fe2000f8ec0ff */
[C-C-:B------:R-:W-:Y:S01]  /*2200*/  IMAD R53, R2.reuse, 0x20, R3.reuse ;  /* 0x0000002002357824 */ /* 0x140fe200078e0203 */
[----:B------:R-:W-:Y:S01]  /*2210*/  UIADD3 UR10, UPT, UPT, -UR14, URZ, URZ ;  /* 0x000000ff0e0a7290 */ /* 0x000fe2000fffe1ff */
[----:B------:R-:W-:Y:S01]  /*2220*/  IMAD R2, R2, 0x28, R3 ;  /* 0x0000002802027824 */ /* 0x000fe200078e0203 */
[----:B------:R-:W-:-:S12]  /*2230*/  UIADD3 UR15, UPT, UPT, UR9, 0x20, URZ ;  /* 0x00000020090f7890 */ /* 0x000fd8000fffe0ff */
.L_x_33:
[----:B------:R-:W-:Y:S01]  /*2240*/  LDS.64 R12, [R3+UR9] ;  /* 0x00000009030c7984 */ /* 0x000fe20008000a00 */
[----:B------:R-:W-:-:S03]  /*2250*/  UIADD3 UR10, UPT, UPT, UR10, 0x8, URZ ;  /* 0x000000080a0a7890 */ /* 0x000fc6000fffe0ff */
[----:B------:R-:W3:Y:S01]  /*2260*/  LDS.64 R42, [R4+UR9] ;  /* 0x00000009042a7984 */ /* 0x000ee20008000a00 */
[----:B------:R-:W-:-:S03]  /*2270*/  UISETP.NE.AND UP0, UPT, UR10, URZ, UPT ;  /* 0x000000ff0a00728c */ /* 0x000fc6000bf05270 */
[----:B-12---:R-:W1:Y:S04]  /*2280*/  LDS.128 R20, [UR15+-0x20] ;  /* 0xffffe00fff147984 */ /* 0x006e680008000c00 */
[----:B------:R-:W-:Y:S04]  /*2290*/  LDS.64 R40, [R50+UR9] ;  /* 0x0000000932287984 */ /* 0x000fe80008000a00 */
[----:B------:R-:W2:Y:S04]  /*22a0*/  LDS.64 R38, [R7+UR9] ;  /* 0x0000000907267984 */ /* 0x000ea80008000a00 */
[----:B------:R-:W-:Y:S04]  /*22b0*/  LDS.64 R44, [R51+UR9] ;  /* 0x00000009332c7984 */ /* 0x000fe80008000a00 */
[----:B------:R-:W4:Y:S04]  /*22c0*/  LDS.64 R46, [R8+UR9] ;  /* 0x00000009082e7984 */ /* 0x000f280008000a00 */
[----:B------:R-:W-:Y:S04]  /*22d0*/  LDS.64 R36, [R52+UR9] ;  /* 0x0000000934247984 */ /* 0x000fe80008000a00 */
[----:B0-----:R-:W0:Y:S04]  /*22e0*/  LDS.128 R16, [UR15+-0x10] ;  /* 0xfffff00fff107984 */ /* 0x001e280008000c00 */
[----:B------:R-:W5:Y:S04]  /*22f0*/  LDS.64 R34, [R9+UR9] ;  /* 0x0000000909227984 */ /* 0x000f680008000a00 */
[----:B------:R-:W-:Y:S04]  /*2300*/  LDS.64 R32, [R53+UR9] ;  /* 0x0000000935207984 */ /* 0x000fe80008000a00 */
[----:B------:R-:W5:Y:S01]  /*2310*/  LDS.64 R30, [R10+UR9] ;  /* 0x000000090a1e7984 */ /* 0x000f620008000a00 */
[----:B---3--:R-:W-:-:S03]  /*2320*/  DMUL R42, R12, R42 ;  /* 0x0000002a0c2a7228 */ /* 0x008fc60000000000 */
[----:B------:R-:W-:Y:S04]  /*2330*/  LDS.64 R28, [R2+UR9] ;  /* 0x00000009021c7984 */ /* 0x000fe80008000a00 */
[----:B------:R-:W3:Y:S01]  /*2340*/  LDS.128 R12, [UR15] ;  /* 0x0000000fff0c7984 */ /* 0x000ee20008000c00 */
[----:B-1----:R-:W-:-:S03]  /*2350*/  DFMA R20, R42, R20, R48 ;  /* 0x000000142a14722b */ /* 0x002fc60000000030 */
[----:B------:R-:W1:Y:S01]  /*2360*/  LDS.64 R26, [R11+UR9] ;  /* 0x000000090b1a7984 */ /* 0x000e620008000a00 */
[----:B--2---:R-:W-:-:S03]  /*2370*/  DMUL R42, R40, R38 ;  /* 0x00000026282a7228 */ /* 0x004fc60000000000 */
[----:B------:R-:W-:Y:S04]  /*2380*/  LDS.64 R40, [R6+UR9] ;  /* 0x0000000906287984 */ /* 0x000fe80008000a00 */
[----:B------:R-:W2:Y:S01]  /*2390*/  LDS.64 R38, [R24+UR9] ;  /* 0x0000000918267984 */ /* 0x000ea20008000a00 */
[----:B------:R-:W-:Y:S02]  /*23a0*/  DFMA R42, R22, R42, R20 ;  /* 0x0000002a162a722b */ /* 0x000fe40000000014 */
[----:B----4-:R-:W-:Y:S01]  /*23b0*/  DMUL R44, R44, R46 ;  /* 0x0000002e2c2c7228 */ /* 0x010fe20000000000 */
[----:B------:R-:W-:Y:S04]  /*23c0*/  LDS.64 R48, [R25+UR9] ;  /* 0x0000000919307984 */ /* 0x000fe80008000a00 */
[----:B------:R-:W4:Y:S01]  /*23d0*/  LDS.64 R46, [R5+UR9] ;  /* 0x00000009052e7984 */ /* 0x000f220008000a00 */
[----:B------:R-:W-:-:S02]  /*23e0*/  ULEA UR9, UR11, UR9, 0x6 ;  /* 0x000000090b097291 */ /* 0x000fc4000f8e30ff */
[----:B0-----:R-:W-:Y:S01]  /*23f0*/  DFMA R16, R44, R16, R42 ;  /* 0x000000102c10722b */ /* 0x001fe2000000002a */
[----:B------:R-:W0:Y:S01]  /*2400*/  LDS.128 R20, [UR15+0x10] ;  /* 0x0000100fff147984 */ /* 0x000e220008000c00 */
[----:B-----5:R-:W-:Y:S01]  /*2410*/  DMUL R34, R36, R34 ;  /* 0x0000002224227228 */ /* 0x020fe20000000000 */
[----:B------:R-:W-:Y:S01]  /*2420*/  UIADD3 UR15, UPT, UPT, UR15, 0x40, URZ ;  /* 0x000000400f0f7890 */ /* 0x000fe2000fffe0ff */
[----:B------:R-:W-:-:S06]  /*2430*/  DMUL R30, R32, R30 ;  /* 0x0000001e201e7228 */ /* 0x000fcc0000000000 */
[----:B------:R-:W-:-:S08]  /*2440*/  DFMA R16, R18, R34, R16 ;  /* 0x000000221210722b */ /* 0x000fd00000000010 */
[----:B---3--:R-:W-:Y:S02]  /*2450*/  DFMA R12, R30, R12, R16 ;  /* 0x0000000c1e0c722b */ /* 0x008fe40000000010 */
[----:B-1----:R-:W-:-:S08]  /*2460*/  DMUL R26, R28, R26 ;  /* 0x0000001a1c1a7228 */ /* 0x002fd00000000000 */
[----:B------:R-:W-:Y:S02]  /*2470*/  DFMA R12, R14, R26, R12 ;  /* 0x0000001a0e0c722b */ /* 0x000fe4000000000c */
[----:B--2---:R-:W-:Y:S02]  /*2480*/  DMUL R38, R40, R38 ;  /* 0x0000002628267228 */ /* 0x004fe40000000000 */
[----:B----4-:R-:W-:-:S06]  /*2490*/  DMUL R48, R46, R48 ;  /* 0x000000302e307228 */ /* 0x010fcc0000000000 */
[----:B0-----:R-:W-:-:S08]  /*24a0*/  DFMA R12, R38, R20, R12 ;  /* 0x00000014260c722b */ /* 0x001fd0000000000c */
[----:B------:R-:W-:Y:S01]  /*24b0*/  DFMA R48, R22, R48, R12 ;  /* 0x000000301630722b */ /* 0x000fe2000000000c */
[----:B------:R-:W-:Y:S10]  /*24c0*/  BRA.U UP0, `(.L_x_33) ;  /* 0xfffffffd005c7547 */ /* 0x000ff4000b83ffff */
.L_x_32:
[----:B------:R-:W-:-:S09]  /*24d0*/  UISETP.NE.AND UP0, UPT, UR16, URZ, UPT ;  /* 0x000000ff1000728c */ /* 0x000fd2000bf05270 */
[----:B------:R-:W-:Y:S05]  /*24e0*/  BRA.U !UP0, `(.L_x_34) ;  /* 0x0000000508507547 */ /* 0x000fea000b800000 */
[----:B------:R-:W-:Y:S02]  /*24f0*/  UISETP.GE.U32.AND UP0, UPT, UR16, 0x4, UPT ;  /* 0x000000041000788c */ /* 0x000fe4000bf06070 */
[----:B------:R-:W-:-:S04]  /*2500*/  ULOP3.LUT UR10, UR8, 0x3, URZ, 0xc0, !UPT ;  /* 0x00000003080a7892 */ /* 0x000fc8000f8ec0ff */
[----:B------:R-:W-:-:S03]  /*2510*/  UISETP.NE.AND UP1, UPT, UR10, URZ, UPT ;  /* 0x000000ff0a00728c */ /* 0x000fc6000bf25270 */
[----:B------:R-:W-:Y:S08]  /*2520*/  BRA.U !UP0, `(.L_x_35) ;  /* 0x0000000108947547 */ /* 0x000ff0000b800000 */
[----:B------:R-:W3:Y:S01]  /*2530*/  S2R R3, SR_CgaCtaId ;  /* 0x0000000000037919 */ /* 0x000ee20000008800 */
[----:B------:R-:W-:Y:S02]  /*2540*/  MOV R2, 0x400 ;  /* 0x0000040000027802 */ /* 0x000fe40000000f00 */
[----:B------:R-:W-:Y:S02]  /*2550*/  MOV R24, UR11 ;  /* 0x0000000b00187c02 */ /* 0x000fe40008000f00 */
[----:B---3--:R-:W-:Y:S01]  /*2560*/  LEA R9, R3, R2, 0x18 ;  /* 0x0000000203097211 */ /* 0x008fe200078ec0ff */
[C---:B------:R-:W-:Y:S02]  /*2570*/  IMAD R2, R0.reuse, UR11, R58 ;  /* 0x0000000b00027c24 */ /* 0x040fe4000f8e023a */
[----:B------:R-:W-:Y:S02]  /*2580*/  IMAD R3, R0, UR11, R57 ;  /* 0x0000000b00037c24 */ /* 0x000fe4000f8e0239 */
[----:B------:R-:W-:Y:S01]  /*2590*/  VIADD R5, R9, 0x100 ;  /* 0x0000010009057836 */ /* 0x000fe20000000000 */
[----:B------:R-:W-:Y:S01]  /*25a0*/  LEA R7, R2, R9, 0x3 ;  /* 0x0000000902077211 */ /* 0x000fe200078e18ff */
[----:B------:R-:W-:-:S02]  /*25b0*/  IMAD R12, R3, 0x8, R9 ;  /* 0x00000008030c7824 */ /* 0x000fc400078e0209 */
[----:B------:R-:W-:Y:S01]  /*25c0*/  IMAD R6, R0, 0x8, R9 ;  /* 0x0000000800067824 */ /* 0x000fe200078e0209 */
[----:B------:R-:W-:Y:S01]  /*25d0*/  LEA R4, R2, R5, 0x3 ;  /* 0x0000000502047211 */ /* 0x000fe200078e18ff */
[----:B------:R-:W-:Y:S01]  /*25e0*/  IMAD R5, R3, 0x8, R5 ;  /* 0x0000000803057824 */ /* 0x000fe200078e0205 */
[----:B------:R-:W-:Y:S01]  /*25f0*/  IADD3 R0, PT, PT, R0, 0x4, RZ ;  /* 0x0000000400007810 */ /* 0x000fe20007ffe0ff */
[----:B------:R-:W-:Y:S01]  /*2600*/  LDS.64 R2, [R7+0x100] ;  /* 0x0001000007027984 */ /* 0x000fe20000000a00 */
[C---:B------:R-:W-:Y:S01]  /*2610*/  LEA R26, R24.reuse, R4, 0x3 ;  /* 0x00000004181a7211 */ /* 0x040fe200078e18ff */
[C---:B------:R-:W-:Y:S02]  /*2620*/  IMAD R27, R24.reuse, 0x8, R5 ;  /* 0x00000008181b7824 */ /* 0x040fe400078e0205 */
[----:B------:R-:W3:Y:S01]  /*2630*/  LDS.64 R12, [R12+0x100] ;  /* 0x000100000c0c7984 */ /* 0x000ee20000000a00 */
[C---:B------:R-:W-:Y:S01]  /*2640*/  LEA R28, R24.reuse, R26, 0x3 ;  /* 0x0000001a181c7211 */ /* 0x040fe200078e18ff */
[----:B------:R-:W-:-:S02]  /*2650*/  IMAD R29, R24, 0x8, R27 ;  /* 0x00000008181d7824 */ /* 0x000fc400078e021b */
[----:B------:R-:W4:Y:S01]  /*2660*/  LDS.128 R8, [R6] ;  /* 0x0000000006087984 */ /* 0x000f220000000c00 */
[C---:B------:R-:W-:Y:S01]  /*2670*/  LEA R30, R24.reuse, R28, 0x3 ;  /* 0x0000001c181e7211 */ /* 0x040fe200078e18ff */
[----:B------:R-:W-:Y:S02]  /*2680*/  IMAD R24, R24, 0x8, R29 ;  /* 0x0000000818187824 */ /* 0x000fe400078e021d */
[----:B------:R-:W-:Y:S04]  /*2690*/  LDS.64 R14, [R26] ;  /* 0x000000001a0e7984 */ /* 0x000fe80000000a00 */
[----:B012---:R-:W0:Y:S04]  /*26a0*/  LDS.64 R16, [R27] ;  /* 0x000000001b107984 */ /* 0x007e280000000a00 */
[----:B------:R-:W-:Y:S04]  /*26b0*/  LDS.64 R18, [R28] ;  /* 0x000000001c127984 */ /* 0x000fe80000000a00 */
[----:B------:R-:W1:Y:S04]  /*26c0*/  LDS.64 R20, [R29] ;  /* 0x000000001d147984 */ /* 0x000e680000000a00 */
[----:B------:R-:W-:Y:S04]  /*26d0*/  LDS.64 R22, [R30] ;  /* 0x000000001e167984 */ /* 0x000fe80000000a00 */
[----:B------:R-:W2:Y:S04]  /*26e0*/  LDS.64 R24, [R24] ;  /* 0x0000000018187984 */ /* 0x000ea80000000a00 */
[----:B------:R-:W5:Y:S01]  /*26f0*/  LDS.128 R4, [R6+0x10] ;  /* 0x0000100006047984 */ /* 0x000f620000000c00 */
[----:B---3--:R-:W-:-:S08]  /*2700*/  DMUL R2, R2, R12 ;  /* 0x0000000c02027228 */ /* 0x008fd00000000000 */
[----:B----4-:R-:W-:Y:S02]  /*2710*/  DFMA R2, R2, R8, R48 ;  /* 0x000000080202722b */ /* 0x010fe40000000030 */
[----:B0-----:R-:W-:-:S08]  /*2720*/  DMUL R14, R14, R16 ;  /* 0x000000100e0e7228 */ /* 0x001fd00000000000 */
[----:B------:R-:W-:Y:S02]  /*2730*/  DFMA R2, R14, R10, R2 ;  /* 0x0000000a0e02722b */ /* 0x000fe40000000002 */
[----:B-1----:R-:W-:Y:S02]  /*2740*/  DMUL R18, R18, R20 ;  /* 0x0000001412127228 */ /* 0x002fe40000000000 */
[----:B--2---:R-:W-:-:S06]  /*2750*/  DMUL R22, R22, R24 ;  /* 0x0000001816167228 */ /* 0x004fcc0000000000 */
[----:B-----5:R-:W-:-:S08]  /*2760*/  DFMA R2, R18, R4, R2 ;  /* 0x000000041202722b */ /* 0x020fd00000000002 */
[----:B------:R-:W-:-:S11]  /*2770*/  DFMA R48, R22, R6, R2 ;  /* 0x000000061630722b */ /* 0x000fd60000000002 */
.L_x_35:
[----:B------:R-:W-:Y:S05]  /*2780*/  BRA.U !UP1, `(.L_x_34) ;  /* 0x0000000109a87547 */ /* 0x000fea000b800000 */
[----:B------:R-:W-:Y:S02]  /*2790*/  UISETP.NE.AND UP0, UPT, UR10, 0x1, UPT ;  /* 0x000000010a00788c */ /* 0x000fe4000bf05270 */
[----:B------:R-:W-:-:S04]  /*27a0*/  ULOP3.LUT UR9, UR8, 0x1, URZ, 0xc0, !UPT ;  /* 0x0000000108097892 */ /* 0x000fc8000f8ec0ff */
[----:B------:R-:W-:-:S03]  /*27b0*/  UISETP.NE.U32.AND UP1, UPT, UR9, 0x1, UPT ;  /* 0x000000010900788c */ /* 0x000fc6000bf25070 */
[----:B------:R-:W-:Y:S08]  /*27c0*/  BRA.U !UP0, `(.L_x_36) ;  /* 0x0000000108607547 */ /* 0x000ff0000b800000 */
[----:B------:R-:W3:Y:S01]  /*27d0*/  S2R R3, SR_CgaCtaId ;  /* 0x0000000000037919 */ /* 0x000ee20000008800 */
[----:B------:R-:W-:Y:S01]  /*27e0*/  MOV R2, 0x400 ;  /* 0x0000040000027802 */ /* 0x000fe20000000f00 */
[C---:B------:R-:W-:Y:S01]  /*27f0*/  IMAD R4, R0.reuse, UR11, R57 ;  /* 0x0000000b00047c24 */ /* 0x040fe2000f8e0239 */
[----:B------:R-:W-:Y:S02]  /*2800*/  MOV R11, UR11 ;  /* 0x0000000b000b7c02 */ /* 0x000fe40008000f00 */
[----:B---3--:R-:W-:Y:S01]  /*2810*/  LEA R7, R3, R2, 0x18 ;  /* 0x0000000203077211 */ /* 0x008fe200078ec0ff */
[----:B------:R-:W-:-:S04]  /*2820*/  IMAD R2, R0, UR11, R58 ;  /* 0x0000000b00027c24 */ /* 0x000fc8000f8e023a */
[----:B------:R-:W-:Y:S01]  /*2830*/  VIADD R3, R7, 0x100 ;  /* 0x0000010007037836 */ /* 0x000fe20000000000 */
[----:B------:R-:W-:Y:S01]  /*2840*/  LEA R14, R2, R7, 0x3 ;  /* 0x00000007020e7211 */ /* 0x000fe200078e18ff */
[C---:B------:R-:W-:Y:S02]  /*2850*/  IMAD R5, R4.reuse, 0x8, R7 ;  /* 0x0000000804057824 */ /* 0x040fe400078e0207 */
[----:B------:R-:W-:Y:S01]  /*2860*/  IMAD R8, R4, 0x8, R3 ;  /* 0x0000000804087824 */ /* 0x000fe200078e0203 */
[----:B------:R-:W-:Y:S01]  /*2870*/  LEA R6, R2, R3, 0x3 ;  /* 0x0000000302067211 */ /* 0x000fe200078e18ff */
[C---:B------:R-:W-:Y:S01]  /*2880*/  IMAD R9, R0.reuse, 0x8, R7 ;  /* 0x0000000800097824 */ /* 0x040fe200078e0207 */
[----:B------:R-:W-:Y:S01]  /*2890*/  LDS.64 R2, [R14+0x100] ;  /* 0x000100000e027984 */ /* 0x000fe20000000a00 */
[C---:B------:R-:W-:Y:S01]  /*28a0*/  IMAD R12, R11.reuse, 0x8, R8 ;  /* 0x000000080b0c7824 */ /* 0x040fe200078e0208 */
[----:B------:R-:W-:Y:S02]  /*28b0*/  LEA R15, R11, R6, 0x3 ;  /* 0x000000060b0f7211 */ /* 0x000fe400078e18ff */
[----:B------:R-:W3:Y:S01]  /*28c0*/  LDS.64 R4, [R5+0x100] ;  /* 0x0001000005047984 */ /* 0x000ee20000000a00 */
[----:B------:R-:W-:-:S03]  /*28d0*/  IADD3 R0, PT, PT, R0, 0x2, RZ ;  /* 0x0000000200007810 */ /* 0x000fc60007ffe0ff */
[----:B------:R-:W4:Y:S04]  /*28e0*/  LDS.128 R8, [R9] ;  /* 0x0000000009087984 */ /* 0x000f280000000c00 */
[----:B------:R-:W-:Y:S04]  /*28f0*/  LDS.64 R6, [R15] ;  /* 0x000000000f067984 */ /* 0x000fe80000000a00 */
[----:B------:R-:W5:Y:S01]  /*2900*/  LDS.64 R12, [R12] ;  /* 0x000000000c0c7984 */ /* 0x000f620000000a00 */
[----:B---3--:R-:W-:-:S08]  /*2910*/  DMUL R2, R2, R4 ;  /* 0x0000000402027228 */ /* 0x008fd00000000000 */
[----:B----4-:R-:W-:Y:S02]  /*2920*/  DFMA R2, R2, R8, R48 ;  /* 0x000000080202722b */ /* 0x010fe40000000030 */
[----:B-----5:R-:W-:-:S08]  /*2930*/  DMUL R6, R6, R12 ;  /* 0x0000000c06067228 */ /* 0x020fd00000000000 */
[----:B------:R-:W-:-:S11]  /*2940*/  DFMA R48, R6, R10, R2 ;  /* 0x0000000a0630722b */ /* 0x000fd60000000002 */
.L_x_36:
[----:B------:R-:W-:Y:S05]  /*2950*/  BRA.U UP1, `(.L_x_34) ;  /* 0x0000000101347547 */ /* 0x000fea000b800000 */
[----:B------:R-:W3:Y:S01]  /*2960*/  S2R R5, SR_CgaCtaId ;  /* 0x0000000000057919 */ /* 0x000ee20000008800 */
[----:B------:R-:W-:Y:S01]  /*2970*/  MOV R4, 0x400 ;  /* 0x0000040000047802 */ /* 0x000fe20000000f00 */
[C---:B------:R-:W-:Y:S02]  /*2980*/  IMAD R3, R0.reuse, UR11, R57 ;  /* 0x0000000b00037c24 */ /* 0x040fe4000f8e0239 */
[----:B------:R-:W-:Y:S01]  /*2990*/  IMAD R2, R0, UR11, R58 ;  /* 0x0000000b00027c24 */ /* 0x000fe2000f8e023a */
[----:B---3--:R-:W-:-:S04]  /*29a0*/  LEA R7, R5, R4, 0x18 ;  /* 0x0000000405077211 */ /* 0x008fc800078ec0ff */
[----:B------:R-:W-:Y:S01]  /*29b0*/  LEA R4, R3, R7, 0x3 ;  /* 0x0000000703047211 */ /* 0x000fe200078e18ff */
[--C-:B------:R-:W-:Y:S02]  /*29c0*/  IMAD R8, R2, 0x8, R7.reuse ;  /* 0x0000000802087824 */ /* 0x100fe400078e0207 */
[----:B------:R-:W-:-:S03]  /*29d0*/  IMAD R6, R0, 0x8, R7 ;  /* 0x0000000800067824 */ /* 0x000fc600078e0207 */
[----:B------:R-:W-:Y:S04]  /*29e0*/  LDS.64 R2, [R8+0x100] ;  /* 0x0001000008027984 */ /* 0x000fe80000000a00 */
[----:B------:R-:W3:Y:S04]  /*29f0*/  LDS.64 R4, [R4+0x100] ;  /* 0x0001000004047984 */ /* 0x000ee80000000a00 */
[----:B------:R-:W4:Y:S01]  /*2a00*/  LDS.64 R6, [R6] ;  /* 0x0000000006067984 */ /* 0x000f220000000a00 */
[----:B---3--:R-:W-:-:S08]  /*2a10*/  DMUL R2, R2, R4 ;  /* 0x0000000402027228 */ /* 0x008fd00000000000 */
[----:B----4-:R-:W-:-:S11]  /*2a20*/  DFMA R48, R2, R6, R48 ;  /* 0x000000060230722b */ /* 0x010fd60000000030 */
.L_x_34:
[----:B------:R-:W-:-:S11]  /*2a30*/  DADD R60, R48, R60 ;  /* 0x00000000303c7229 */ /* 0x000fd6000000003c */
.L_x_23:
[----:B------:R-:W-:-:S13]  /*2a40*/  ISETP.GE.AND P0, PT, R58, RZ, PT ;  /* 0x000000ff3a00720c */ /* 0x000fda0003f06270 */
[----:B------:R-:W-:Y:S05]  /*2a50*/  @!P0 EXIT ;  /* 0x000000000000894d */ /* 0x000fea0003800000 */
[----:B------:R-:W3:Y:S01]  /*2a60*/  S2R R0, SR_CTAID.X ;  /* 0x0000000000007919 */ /* 0x000ee20000002500 */
[----:B------:R-:W4:Y:S01]  /*2a70*/  LDC.64 R2, c[0x0][0x398] ;  /* 0x0000e600ff027b82 */ /* 0x000f220000000a00 */
[----:B------:R-:W-:Y:S01]  /*2a80*/  ISETP.NE.AND P0, PT, R58, R57, PT ;  /* 0x000000393a00720c */ /* 0x000fe20003f05270 */
[----:B---3--:R-:W-:-:S04]  /*2a90*/  IMAD R0, R0, UR11, RZ ;  /* 0x0000000b00007c24 */ /* 0x008fc8000f8e02ff */
[----:B------:R-:W-:-:S04]  /*2aa0*/  IMAD R5, R0, UR11, RZ ;  /* 0x0000000b00057c24 */ /* 0x000fc8000f8e02ff */
[----:B----4-:R-:W-:-:S04]  /*2ab0*/  IMAD.WIDE.U32 R2, R5, 0x8, R2 ;  /* 0x0000000805027825 */ /* 0x010fc800078e0002 */
[----:B------:R-:W-:-:S04]  /*2ac0*/  IMAD R5, R57, UR11, R58 ;  /* 0x0000000b39057c24 */ /* 0x000fc8000f8e023a */
[----:B------:R-:W-:-:S05]  /*2ad0*/  IMAD.WIDE R4, R5, 0x8, R2 ;  /* 0x0000000805047825 */ /* 0x000fca00078e0202 */
[----:B------:R3:W-:Y:S01]  /*2ae0*/  STG.E.64 desc[UR12][R4.64], R60 ;  /* 0x0000003c04007986 */ /* 0x0007e2000c101b0c */
[----:B------:R-:W-:Y:S05]  /*2af0*/  @!P0 EXIT ;  /* 0x000000000000894d */ /* 0x000fea0003800000 */
[----:B------:R-:W-:-:S04]  /*2b00*/  IMAD R57, R58, UR11, R57 ;  /* 0x0000000b3a397c24 */ /* 0x000fc8000f8e0239 */
[----:B------:R-:W-:-:S05]  /*2b10*/  IMAD.WIDE R2, R57, 0x8, R2 ;  /* 0x0000000839027825 */ /* 0x000fca00078e0202 */
[----:B------:R-:W-:Y:S01]  /*2b20*/  STG.E.64 desc[UR12][R2.64], R60 ;  /* 0x0000003c02007986 */ /* 0x000fe2000c101b0c */
[----:B------:R-:W-:Y:S05]  /*2b30*/  EXIT ;  /* 0x000000000000794d */ /* 0x000fea0003800000 */
        .weak           $__internal_0_$__cuda_sm20_rem_s16
        .type           $__internal_0_$__cuda_sm20_rem_s16,@function
        .size           $__internal_0_$__cuda_sm20_rem_s16,(.L_x_96 - $__internal_0_$__cuda_sm20_rem_s16)
$__internal_0_$__cuda_sm20_rem_s16:
[----:B------:R-:W-:Y:S01]  /*2b40*/  MOV R9, UR4 ;  /* 0x0000000400097c02 */ /* 0x000fe20008000f00 */
[----:B------:R-:W-:Y:S01]  /*2b50*/  IMAD.MOV.U32 R3, RZ, RZ, 0x4b800000 ;  /* 0x4b800000ff037424 */ /* 0x000fe200078e00ff */
[----:B------:R-:W-:Y:S02]  /*2b60*/  IABS R8, R0 ;  /* 0x0000000000087213 */ /* 0x000fe40000000000 */
[-C--:B------:R-:W-:Y:S02]  /*2b70*/  IABS R7, R9.reuse ;  /* 0x0000000900077213 */ /* 0x080fe40000000000 */
[----:B------:R-:W-:Y:S02]  /*2b80*/  IABS R9, R9 ;  /* 0x0000000900097213 */ /* 0x000fe40000000000 */
[----:B------:R0:W1:Y:S01]  /*2b90*/  I2F.U16 R2, R7 ;  /* 0x0000000700027306 */ /* 0x0000620000101000 */
[----:B------:R-:W-:Y:S02]  /*2ba0*/  SHF.R.U32.HI R0, RZ, 0x1f, R0 ;  /* 0x0000001fff007819 */ /* 0x000fe40000011600 */
[----:B0-----:R-:W-:Y:S01]  /*2bb0*/  IMAD.MOV R7, RZ, RZ, -R9 ;  /* 0x000000ffff077224 */ /* 0x001fe200078e0a09 */
[----:B-1----:R-:W-:-:S02]  /*2bc0*/  FSETP.GEU.AND P1, PT, |R2|, 1.175494350822287508e-38, PT ;  /* 0x008000000200780b */ /* 0x002fc40003f2e200 */
[----:B------:R-:W-:Y:S02]  /*2bd0*/  FSETP.GT.AND P0, PT, |R2|, 8.50705917302346158658e+37, PT ;  /* 0x7e8000000200780b */ /* 0x000fe40003f04200 */
[----:B------:R-:W-:-:S04]  /*2be0*/  FSEL R3, R3, 1, !P1 ;  /* 0x3f80000003037808 */ /* 0x000fc80004800000 */
[----:B------:R-:W-:Y:S02]  /*2bf0*/  FSEL R3, R3, 0.25, !P0 ;  /* 0x3e80000003037808 */ /* 0x000fe40004000000 */
[----:B------:R-:W-:-:S03]  /*2c00*/  ISETP.NE.AND P0, PT, RZ, UR4, PT ;  /* 0x00000004ff007c0c */ /* 0x000fc6000bf05270 */
[----:B------:R-:W-:Y:S02]  /*2c10*/  FMUL R4, R2, R3 ;  /* 0x0000000302047220 */ /* 0x000fe40000400000 */
[----:B------:R-:W-:Y:S08]  /*2c20*/  I2F.U16.RZ R2, R8 ;  /* 0x0000000800027306 */ /* 0x000ff0000010d000 */
[----:B------:R-:W0:Y:S02]  /*2c30*/  MUFU.RCP R4, R4 ;  /* 0x0000000400047308 */ /* 0x000e240000001000 */
[----:B0-----:R-:W-:Y:S01]  /*2c40*/  FMUL R3, R3, R4 ;  /* 0x0000000403037220 */ /* 0x001fe20000400000 */
[----:B------:R-:W-:-:S04]  /*2c50*/  IADD3 R4, PT, PT, -R0, RZ, RZ ;  /* 0x000000ff00047210 */ /* 0x000fc80007ffe1ff */
[----:B------:R-:W-:-:S05]  /*2c60*/  IADD3 R3, PT, PT, R3, 0x2, RZ ;  /* 0x0000000203037810 */ /* 0x000fca0007ffe0ff */
[----:B------:R-:W-:-:S06]  /*2c70*/  FMUL.RZ R2, R2, R3 ;  /* 0x0000000302027220 */ /* 0x000fcc000040c000 */
[----:B------:R-:W0:Y:S02]  /*2c80*/  F2I.U32.TRUNC.NTZ R2, R2 ;  /* 0x0000000200027305 */ /* 0x000e24000020f000 */
[----:B0-----:R-:W-:Y:S01]  /*2c90*/  LOP3.LUT R3, R2, 0xffff, RZ, 0xc0, !PT ;  /* 0x0000ffff02037812 */ /* 0x001fe200078ec0ff */
[----:B------:R-:W-:-:S04]  /*2ca0*/  IMAD.MOV.U32 R2, RZ, RZ, R6 ;  /* 0x000000ffff027224 */ /* 0x000fc800078e0006 */
[----:B------:R-:W-:-:S05]  /*2cb0*/  IMAD R3, R3, R7, R8 ;  /* 0x0000000703037224 */ /* 0x000fca00078e0208 */
[----:B------:R-:W-:-:S05]  /*2cc0*/  LOP3.LUT R3, R4, R3, RZ, 0x3c, !PT ;  /* 0x0000000304037212 */ /* 0x000fca00078e3cff */
[----:B------:R-:W-:Y:S02]  /*2cd0*/  IMAD.IADD R4, R0, 0x1, R3 ;  /* 0x0000000100047824 */ /* 0x000fe400078e0203 */
[----:B------:R-:W-:Y:S01]  /*2ce0*/  HFMA2 R3, -RZ, RZ, 0, 0 ;  /* 0x00000000ff037431 */ /* 0x000fe200000001ff */
[----:B------:R-:W-:-:S03]  /*2cf0*/  @!P0 MOV R4, 0xffffffff ;  /* 0xffffffff00048802 */ /* 0x000fc60000000f00 */
[----:B------:R-:W-:Y:S05]  /*2d00*/  RET.REL.NODEC R2 `(_Z15calcWeightedCovIdEviiPKT_S2_PS0_) ;  /* 0xffffffd002bc7950 */ /* 0x000fea0003c3ffff */
.L_x_37:
        /* <DEDUP_REMOVED lines=15> */
.L_x_96:


//--------------------- .text._Z14sqrtScaledCopyIdEviiiPKT_S2_PS0_ --------------------------
	.section	.text._Z14sqrtScaledCopyIdEviiiPKT_S2_PS0_,"ax",@progbits
	.align	128
        .global         _Z14sqrtScaledCopyIdEviiiPKT_S2_PS0_
        .type           _Z14sqrtScaledCopyIdEviiiPKT_S2_PS0_,@function
        .size           _Z14sqrtScaledCopyIdEviiiPKT_S2_PS0_,(.L_x_97 - _Z14sqrtScaledCopyIdEviiiPKT_S2_PS0_)
        .other          _Z14sqrtScaledCopyIdEviiiPKT_S2_PS0_,@"STO_CUDA_ENTRY STV_DEFAULT"
_Z14sqrtScaledCopyIdEviiiPKT_S2_PS0_:
.text._Z14sqrtScaledCopyIdEviiiPKT_S2_PS0_:
[----:B------:R-:W-:Y:S08]  /*0000*/  LDC R1, c[0x0][0x37c] ;  /* 0x0000df00ff017b82 */ /* 0x000ff00000000800 */
[----:B------:R-:W0:Y:S01]  /*0010*/  S2UR UR4, SR_CTAID.X ;  /* 0x00000000000479c3 */ /* 0x000e220000002500 */
[----:B------:R-:W1:Y:S07]  /*0020*/  LDCU UR5, c[0x0][0x388] ;  /* 0x00007100ff0577ac */ /* 0x000e6e0008000800 */
[----:B------:R-:W0:Y:S08]  /*0030*/  LDC R28, c[0x0][0x360] ;  /* 0x0000d800ff1c7b82 */ /* 0x000e300000000800 */
[----:B------:R-:W2:Y:S08]  /*0040*/  LDC.64 R12, c[0x0][0x380] ;  /* 0x0000e000ff0c7b82 */ /* 0x000eb00000000a00 */
[----:B------:R-:W3:Y:S01]  /*0050*/  LDC.64 R4, c[0x0][0x390] ;  /* 0x0000e400ff047b82 */ /* 0x000ee20000000a00 */
[----:B0-----:R-:W-:-:S07]  /*0060*/  IMAD R3, R28, UR4, RZ ;  /* 0x000000041c037c24 */ /* 0x001fce000f8e02ff */
[----:B------:R-:W0:Y:S01]  /*0070*/  LDC.64 R6, c[0x0][0x3a0] ;  /* 0x0000e800ff067b82 */ /* 0x000e220000000a00 */
[----:B-1----:R-:W-:-:S07]  /*0080*/  IADD3 R0, PT, PT, -R3, UR5, RZ ;  /* 0x0000000503007c10 */ /* 0x002fce000fffe1ff */
[----:B------:R-:W1:Y:S01]  /*0090*/  LDC.64 R8, c[0x0][0x398] ;  /* 0x0000e600ff087b82 */ /* 0x000e620000000a00 */
[----:B------:R-:W-:-:S13]  /*00a0*/  ISETP.GE.AND P0, PT, R0, 0x1, PT ;  /* 0x000000010000780c */ /* 0x000fda0003f06270 */
[----:B--23--:R-:W-:Y:S05]  /*00b0*/  @!P0 EXIT ;  /* 0x000000000000894d */ /* 0x00cfea0003800000 */
[----:B------:R-:W2:Y:S01]  /*00c0*/  S2R R29, SR_TID.X ;  /* 0x00000000001d7919 */ /* 0x000ea20000002100 */
[----:B------:R-:W3:Y:S01]  /*00d0*/  S2UR UR5, SR_CgaCtaId ;  /* 0x00000000000579c3 */ /* 0x000ee20000008800 */
[----:B------:R-:W4:Y:S01]  /*00e0*/  LDCU UR4, c[0x0][0x370] ;  /* 0x00006e00ff0477ac */ /* 0x000f220008000800 */
[----:B------:R-:W-:Y:S02]  /*00f0*/  IMAD R11, R3, R12, RZ ;  /* 0x0000000c030b7224 */ /* 0x000fe400078e02ff */
[----:B------:R-:W-:Y:S01]  /*0100*/  IMAD.IADD R2, R13, 0x1, -R3 ;  /* 0x000000010d027824 */ /* 0x000fe200078e0a03 */
[----:B------:R-:W2:Y:S01]  /*0110*/  LDCU.64 UR6, c[0x0][0x358] ;  /* 0x00006b00ff0677ac */ /* 0x000ea20008000a00 */
[----:B-1----:R-:W-:-:S04]  /*0120*/  IMAD.WIDE R8, R3, 0x8, R8 ;  /* 0x0000000803087825 */ /* 0x002fc800078e0208 */
[----:B------:R-:W-:-:S04]  /*0130*/  IMAD.WIDE R4, R11, 0x8, R4 ;  /* 0x000000080b047825 */ /* 0x000fc800078e0204 */
[----:B0-----:R-:W-:-:S04]  /*0140*/  IMAD.WIDE R6, R11, 0x8, R6 ;  /* 0x000000080b067825 */ /* 0x001fc800078e0206 */
[----:B------:R-:W-:Y:S02]  /*0150*/  IMAD.MOV.U32 R3, RZ, RZ, R0 ;  /* 0x000000ffff037224 */ /* 0x000fe400078e0000 */
[----:B----4-:R-:W-:Y:S01]  /*0160*/  IMAD R27, R28, UR4, RZ ;  /* 0x000000041c1b7c24 */ /* 0x010fe2000f8e02ff */
[----:B------:R-:W-:Y:S02]  /*0170*/  UMOV UR4, 0x400 ;  /* 0x0000040000047882 */ /* 0x000fe40000000000 */
[----:B---3--:R-:W-:Y:S01]  /*0180*/  ULEA UR4, UR5, UR4, 0x18 ;  /* 0x0000000405047291 */ /* 0x008fe2000f8ec0ff */
[----:B------:R-:W-:Y:S02]  /*0190*/  IMAD R26, R27, R12, RZ ;  /* 0x0000000c1b1a7224 */ /* 0x000fe400078e02ff */
[----:B--2---:R-:W-:-:S03]  /*01a0*/  IMAD.WIDE.U32 R10, R29, 0x8, RZ ;  /* 0x000000081d0a7825 */ /* 0x004fc600078e00ff */
[----:B------:R-:W-:-:S07]  /*01b0*/  LEA R0, R29, UR4, 0x3 ;  /* 0x000000041d007c11 */ /* 0x000fce000f8e18ff */
.L_x_45:
[----:B------:R-:W-:Y:S01]  /*01c0*/  ISETP.GE.AND P0, PT, R29, R2, PT ;  /* 0x000000021d00720c */ /* 0x000fe20003f06270 */
[----:B------:R-:W-:-:S12]  /*01d0*/  BSSY.RECONVERGENT B0, `(.L_x_38) ;  /* 0x000001b000007945 */ /* 0x000fd80003800200 */
[----:B0-----:R-:W-:Y:S05]  /*01e0*/  @P0 BRA `(.L_x_39) ;  /* 0x0000000000640947 */ /* 0x001fea0003800000 */
[----:B------:R-:W-:-:S06]  /*01f0*/  IMAD.WIDE.U32 R12, R29, 0x8, R8 ;  /* 0x000000081d0c7825 */ /* 0x000fcc00078e0008 */
[----:B------:R-:W2:Y:S01]  /*0200*/  LDG.E.64 R12, desc[UR6][R12.64] ;  /* 0x000000060c0c7981 */ /* 0x000ea2000c1e1b00 */
[----:B------:R-:W-:Y:S01]  /*0210*/  IMAD.MOV.U32 R16, RZ, RZ, 0x0 ;  /* 0x00000000ff107424 */ /* 0x000fe200078e00ff */
[----:B------:R-:W-:Y:S01]  /*0220*/  BSSY.RECONVERGENT B1, `(.L_x_40) ;  /* 0x0000014000017945 */ /* 0x000fe20003800200 */
[----:B------:R-:W-:Y:S01]  /*0230*/  IMAD.MOV.U32 R17, RZ, RZ, 0x3fd80000 ;  /* 0x3fd80000ff117424 */ /* 0x000fe200078e00ff */
[----:B--2---:R-:W0:Y:S01]  /*0240*/  MUFU.RSQ64H R15, R13 ;  /* 0x0000000d000f7308 */ /* 0x004e220000001c00 */
[----:B------:R-:W-:-:S04]  /*0250*/  IADD3 R14, PT, PT, R13, -0x3500000, RZ ;  /* 0xfcb000000d0e7810 */ /* 0x000fc80007ffe0ff */
[----:B------:R-:W-:Y:S02]  /*0260*/  ISETP.GE.U32.AND P0, PT, R14, 0x7ca00000, PT ;  /* 0x7ca000000e00780c */ /* 0x000fe40003f06070 */
[----:B0-----:R-:W-:-:S08]  /*0270*/  DMUL R18, R14, R14 ;  /* 0x0000000e0e127228 */ /* 0x001fd00000000000 */
[----:B------:R-:W-:-:S08]  /*0280*/  DFMA R18, R12, -R18, 1 ;  /* 0x3ff000000c12742b */ /* 0x000fd00000000812 */
[----:B------:R-:W-:Y:S02]  /*0290*/  DFMA R16, R18, R16, 0.5 ;  /* 0x3fe000001210742b */ /* 0x000fe40000000010 */
[----:B------:R-:W-:-:S08]  /*02a0*/  DMUL R18, R14, R18 ;  /* 0x000000120e127228 */ /* 0x000fd00000000000 */
[----:B------:R-:W-:-:S08]  /*02b0*/  DFMA R16, R16, R18, R14 ;  /* 0x000000121010722b */ /* 0x000fd0000000000e */
[----:B------:R-:W-:Y:S02]  /*02c0*/  DMUL R18, R12, R16 ;  /* 0x000000100c127228 */ /* 0x000fe40000000000 */
[----:B------:R-:W-:Y:S01]  /*02d0*/  IADD3 R23, PT, PT, R17, -0x100000, RZ ;  /* 0xfff0000011177810 */ /* 0x000fe20007ffe0ff */
[----:B------:R-:W-:-:S05]  /*02e0*/  IMAD.MOV.U32 R22, RZ, RZ, R16 ;  /* 0x000000ffff167224 */ /* 0x000fca00078e0010 */
[----:B------:R-:W-:-:S08]  /*02f0*/  DFMA R20, R18, -R18, R12 ;  /* 0x800000121214722b */ /* 0x000fd0000000000c */
[----:B------:R-:W-:Y:S01]  /*0300*/  DFMA R24, R20, R22, R18 ;  /* 0x000000161418722b */ /* 0x000fe20000000012 */
[----:B------:R-:W-:Y:S10]  /*0310*/  @!P0 BRA `(.L_x_41) ;  /* 0x0000000000108947 */ /* 0x000ff40003800000 */
[----:B------:R-:W-:-:S07]  /*0320*/  MOV R24, 0x340 ;  /* 0x0000034000187802 */ /* 0x000fce0000000f00 */
[----:B------:R-:W-:Y:S05]  /*0330*/  CALL.REL.NOINC `($__internal_1_$__cuda_sm20_dsqrt_rn_f64_mediumpath_v1) ;  /* 0x0000000400087944 */ /* 0x000fea0003c00000 */
[----:B------:R-:W-:Y:S01]  /*0340*/  IMAD.MOV.U32 R24, RZ, RZ, R14 ;  /* 0x000000ffff187224 */ /* 0x000fe200078e000e */
[----:B------:R-:W-:-:S07]  /*0350*/  MOV R25, R15 ;  /* 0x0000000f00197202 */ /* 0x000fce0000000f00 */
.L_x_41:
[----:B------:R-:W-:Y:S05]  /*0360*/  BSYNC.RECONVERGENT B1 ;  /* 0x0000000000017941 */ /* 0x000fea0003800200 */
.L_x_40:
[----:B------:R0:W-:Y:S02]  /*0370*/  STS.64 [R0], R24 ;  /* 0x0000001800007388 */ /* 0x0001e40000000a00 */
.L_x_39:
[----:B------:R-:W-:Y:S05]  /*0380*/  BSYNC.RECONVERGENT B0 ;  /* 0x0000000000007941 */ /* 0x000fea0003800200 */
.L_x_38:
[----:B------:R-:W1:Y:S01]  /*0390*/  LDC R13, c[0x0][0x380] ;  /* 0x0000e000ff0d7b82 */ /* 0x000e620000000800 */
[----:B------:R-:W-:Y:S01]  /*03a0*/  VIMNMX R18, PT, PT, R28, R3, PT ;  /* 0x000000031c127248 */ /* 0x000fe20003fe0100 */
[----:B------:R-:W-:Y:S04]  /*03b0*/  BSSY.RECONVERGENT B0, `(.L_x_42) ;  /* 0x0000031000007945 */ /* 0x000fe80003800200 */
[----:B-1----:R-:W-:Y:S02]  /*03c0*/  IMAD R18, R18, R13, RZ ;  /* 0x0000000d12127224 */ /* 0x002fe400078e02ff */
[----:B------:R-:W-:Y:S03]  /*03d0*/  BAR.SYNC.DEFER_BLOCKING 0x0 ;  /* 0x0000000000007b1d */ /* 0x000fe60000010000 */
[----:B------:R-:W-:-:S13]  /*03e0*/  ISETP.GE.AND P0, PT, R29, R18, PT ;  /* 0x000000121d00720c */ /* 0x000fda0003f06270 */
[----:B------:R-:W-:Y:S05]  /*03f0*/  @P0 BRA `(.L_x_43) ;  /* 0x0000000000b00947 */ /* 0x000fea0003800000 */
[----:B------:R-:W-:Y:S01]  /*0400*/  IABS R19, R13 ;  /* 0x0000000d00137213 */ /* 0x000fe20000000000 */
[----:B------:R-:W-:Y:S01]  /*0410*/  IMAD.MOV.U32 R13, RZ, RZ, R11 ;  /* 0x000000ffff0d7224 */ /* 0x000fe200078e000b */
[----:B------:R-:W-:Y:S02]  /*0420*/  MOV R21, R29 ;  /* 0x0000001d00157202 */ /* 0x000fe40000000f00 */
[----:B------:R-:W1:Y:S08]  /*0430*/  I2F.RP R16, R19 ;  /* 0x0000001300107306 */ /* 0x000e700000209400 */
[----:B-1----:R-:W1:Y:S02]  /*0440*/  MUFU.RCP R16, R16 ;  /* 0x0000001000107308 */ /* 0x002e640000001000 */
[----:B-1----:R-:W-:-:S06]  /*0450*/  VIADD R14, R16, 0xffffffe ;  /* 0x0ffffffe100e7836 */ /* 0x002fcc0000000000 */
[----:B------:R1:W2:Y:S02]  /*0460*/  F2I.FTZ.U32.TRUNC.NTZ R15, R14 ;  /* 0x0000000e000f7305 */ /* 0x0002a4000021f000 */
[----:B-1----:R-:W-:Y:S02]  /*0470*/  HFMA2 R14, -RZ, RZ, 0, 0 ;  /* 0x00000000ff0e7431 */ /* 0x002fe400000001ff */
[----:B--2---:R-:W-:-:S04]  /*0480*/  IMAD.MOV R12, RZ, RZ, -R15 ;  /* 0x000000ffff0c7224 */ /* 0x004fc800078e0a0f */
[----:B------:R-:W-:Y:S02]  /*0490*/  IMAD R17, R12, R19, RZ ;  /* 0x000000130c117224 */ /* 0x000fe400078e02ff */
[----:B------:R-:W-:Y:S02]  /*04a0*/  IMAD.MOV.U32 R12, RZ, RZ, R10 ;  /* 0x000000ffff0c7224 */ /* 0x000fe400078e000a */
[----:B------:R-:W-:-:S07]  /*04b0*/  IMAD.HI.U32 R20, R15, R17, R14 ;  /* 0x000000110f147227 */ /* 0x000fce00078e000e */
.L_x_44:
[----:B------:R-:W1:Y:S01]  /*04c0*/  LDC R14, c[0x0][0x380] ;  /* 0x0000e000ff0e7b82 */ /* 0x000e620000000800 */
[----:B------:R-:W-:-:S05]  /*04d0*/  IABS R17, R21 ;  /* 0x0000001500117213 */ /* 0x000fca0000000000 */
[----:B------:R-:W-:-:S04]  /*04e0*/  IMAD.HI.U32 R15, R20, R17, RZ ;  /* 0x00000011140f7227 */ /* 0x000fc800078e00ff */
[----:B------:R-:W-:Y:S01]  /*04f0*/  IMAD.MOV R16, RZ, RZ, -R15 ;  /* 0x000000ffff107224 */ /* 0x000fe200078e0a0f */
[----:B-1----:R-:W-:-:S05]  /*0500*/  IABS R23, R14 ;  /* 0x0000000e00177213 */ /* 0x002fca0000000000 */
[----:B------:R-:W-:-:S05]  /*0510*/  IMAD R16, R23, R16, R17 ;  /* 0x0000001017107224 */ /* 0x000fca00078e0211 */
[----:B------:R-:W-:-:S13]  /*0520*/  ISETP.GT.U32.AND P2, PT, R19, R16, PT ;  /* 0x000000101300720c */ /* 0x000fda0003f44070 */
[----:B------:R-:W-:Y:S01]  /*0530*/  @!P2 IMAD.IADD R16, R16, 0x1, -R23 ;  /* 0x000000011010a824 */ /* 0x000fe200078e0a17 */
[----:B------:R-:W-:Y:S02]  /*0540*/  @!P2 IADD3 R15, PT, PT, R15, 0x1, RZ ;  /* 0x000000010f0fa810 */ /* 0x000fe40007ffe0ff */
[----:B------:R-:W-:Y:S02]  /*0550*/  ISETP.NE.AND P2, PT, R14, RZ, PT ;  /* 0x000000ff0e00720c */ /* 0x000fe40003f45270 */
[----:B------:R-:W-:Y:S02]  /*0560*/  ISETP.GE.U32.AND P0, PT, R16, R19, PT ;  /* 0x000000131000720c */ /* 0x000fe40003f06070 */
[----:B------:R-:W-:-:S04]  /*0570*/  LOP3.LUT R16, R21, R14, RZ, 0x3c, !PT ;  /* 0x0000000e15107212 */ /* 0x000fc800078e3cff */
[----:B------:R-:W-:-:S07]  /*0580*/  ISETP.GE.AND P1, PT, R16, RZ, PT ;  /* 0x000000ff1000720c */ /* 0x000fce0003f26270 */
[----:B------:R-:W-:-:S04]  /*0590*/  @P0 VIADD R15, R15, 0x1 ;  /* 0x000000010f0f0836 */ /* 0x000fc80000000000 */
[----:B------:R-:W-:-:S05]  /*05a0*/  IMAD.MOV.U32 R17, RZ, RZ, R15 ;  /* 0x000000ffff117224 */ /* 0x000fca00078e000f */
[----:B------:R-:W-:Y:S02]  /*05b0*/  @!P1 IADD3 R17, PT, PT, -R17, RZ, RZ ;  /* 0x000000ff11119210 */ /* 0x000fe40007ffe1ff */
[----:B------:R-:W-:-:S04]  /*05c0*/  @!P2 LOP3.LUT R17, RZ, R14, RZ, 0x33, !PT ;  /* 0x0000000eff11a212 */ /* 0x000fc800078e33ff */
[----:B------:R-:W-:-:S13]  /*05d0*/  ISETP.GE.AND P0, PT, R17, R2, PT ;  /* 0x000000021100720c */ /* 0x000fda0003f06270 */
[----:B------:R-:W-:-:S05]  /*05e0*/  @!P0 IADD3 R22, P1, PT, R4, R12, RZ ;  /* 0x0000000c04168210 */ /* 0x000fca0007f3e0ff */
[----:B------:R-:W-:-:S05]  /*05f0*/  @!P0 IMAD.X R23, R5, 0x1, R13, P1 ;  /* 0x0000000105178824 */ /* 0x000fca00008e060d */
[----:B------:R-:W2:Y:S01]  /*0600*/  @!P0 LDG.E.64 R14, desc[UR6][R22.64] ;  /* 0x00000006160e8981 */ /* 0x000ea2000c1e1b00 */
[----:B0-----:R-:W-:Y:S02]  /*0610*/  @!P0 LEA R24, R17, UR4, 0x3 ;  /* 0x0000000411188c11 */ /* 0x001fe4000f8e18ff */
[----:B------:R-:W-:-:S03]  /*0620*/  IADD3 R21, PT, PT, R28, R21, RZ ;  /* 0x000000151c157210 */ /* 0x000fc60007ffe0ff */
[----:B------:R-:W2:Y:S02]  /*0630*/  @!P0 LDS.64 R16, [R24] ;  /* 0x0000000018108984 */ /* 0x000ea40000000a00 */
[----:B--2---:R-:W-:Y:S01]  /*0640*/  @!P0 DMUL R14, R16, R14 ;  /* 0x0000000e100e8228 */ /* 0x004fe20000000000 */
[----:B------:R-:W-:-:S05]  /*0650*/  IADD3 R16, P1, PT, R6, R12, RZ ;  /* 0x0000000c06107210 */ /* 0x000fca0007f3e0ff */
[--C-:B------:R-:W-:Y:S02]  /*0660*/  IMAD.X R17, R7, 0x1, R13.reuse, P1 ;  /* 0x0000000107117824 */ /* 0x100fe400008e060d */
[----:B------:R-:W-:-:S03]  /*0670*/  IMAD.WIDE.U32 R12, R28, 0x8, R12 ;  /* 0x000000081c0c7825 */ /* 0x000fc600078e000c */
[----:B------:R1:W-:Y:S04]  /*0680*/  @!P0 STG.E.64 desc[UR6][R16.64], R14 ;  /* 0x0000000e10008986 */ /* 0x0003e8000c101b06 */
[----:B------:R1:W-:Y:S01]  /*0690*/  @P0 STG.E.64 desc[UR6][R16.64], RZ ;  /* 0x000000ff10000986 */ /* 0x0003e2000c101b06 */
[----:B------:R-:W-:-:S13]  /*06a0*/  ISETP.GE.AND P0, PT, R21, R18, PT ;  /* 0x000000121500720c */ /* 0x000fda0003f06270 */
[----:B-1----:R-:W-:Y:S05]  /*06b0*/  @!P0 BRA `(.L_x_44) ;  /* 0xfffffffc00808947 */ /* 0x002fea000383ffff */
.L_x_43:
[----:B------:R-:W-:Y:S05]  /*06c0*/  BSYNC.RECONVERGENT B0 ;  /* 0x0000000000007941 */ /* 0x000fea0003800200 */
.L_x_42:
[----:B------:R-:W-:Y:S01]  /*06d0*/  IMAD.IADD R3, R3, 0x1, -R27 ;  /* 0x0000000103037824 */ /* 0x000fe200078e0a1b */
[----:B------:R-:W-:Y:S01]  /*06e0*/  BAR.SYNC.DEFER_BLOCKING 0x0 ;  /* 0x0000000000007b1d */ /* 0x000fe20000010000 */
[C---:B------:R-:W-:Y:S01]  /*06f0*/  IMAD.WIDE R8, R27.reuse, 0x8, R8 ;  /* 0x000000081b087825 */ /* 0x040fe200078e0208 */
[----:B------:R-:W-:Y:S02]  /*0700*/  IADD3 R2, PT, PT, -R27, R2, RZ ;  /* 0x000000021b027210 */ /* 0x000fe40007ffe1ff */
[----:B------:R-:W-:Y:S01]  /*0710*/  ISETP.GT.AND P0, PT, R3, RZ, PT ;  /* 0x000000ff0300720c */ /* 0x000fe20003f04270 */
[----:B------:R-:W-:-:S04]  /*0720*/  IMAD.WIDE R4, R26, 0x8, R4 ;  /* 0x000000081a047825 */ /* 0x000fc800078e0204 */
[----:B------:R-:W-:-:S08]  /*0730*/  IMAD.WIDE R6, R26, 0x8, R6 ;  /* 0x000000081a067825 */ /* 0x000fd000078e0206 */
[----:B------:R-:W-:Y:S05]  /*0740*/  @P0 BRA `(.L_x_45) ;  /* 0xfffffff8009c0947 */ /* 0x000fea000383ffff */
[----:B------:R-:W-:Y:S05]  /*0750*/  EXIT ;  /* 0x000000000000794d */ /* 0x000fea0003800000 */
        .weak           $__internal_1_$__cuda_sm20_dsqrt_rn_f64_mediumpath_v1
        .type           $__internal_1_$__cuda_sm20_dsqrt_rn_f64_mediumpath_v1,@function
        .size           $__internal_1_$__cuda_sm20_dsqrt_rn_f64_mediumpath_v1,(.L_x_97 - $__internal_1_$__cuda_sm20_dsqrt_rn_f64_mediumpath_v1)
$__internal_1_$__cuda_sm20_dsqrt_rn_f64_mediumpath_v1:
[----:B------:R-:W-:Y:S01]  /*0760*/  ISETP.GE.U32.AND P0, PT, R14, -0x3400000, PT ;  /* 0xfcc000000e00780c */ /* 0x000fe20003f06070 */
[----:B------:R-:W-:Y:S01]  /*0770*/  BSSY.RECONVERGENT B2, `(.L_x_46) ;  /* 0x0000024000027945 */ /* 0x000fe20003800200 */
[----:B------:R-:W-:-:S11]  /*0780*/  IMAD.MOV.U32 R17, RZ, RZ, R23 ;  /* 0x000000ffff117224 */ /* 0x000fd600078e0017 */
[----:B------:R-:W-:Y:S05]  /*0790*/  @!P0 BRA `(.L_x_47) ;  /* 0x0000000000208947 */ /* 0x000fea0003800000 */
[----:B------:R-:W-:-:S10]  /*07a0*/  DFMA.RM R16, R20, R16, R18 ;  /* 0x000000101410722b */ /* 0x000fd40000004012 */
[----:B------:R-:W-:-:S04]  /*07b0*/  IADD3 R14, P0, PT, R16, 0x1, RZ ;  /* 0x00000001100e7810 */ /* 0x000fc80007f1e0ff */
[----:B------:R-:W-:-:S06]  /*07c0*/  IADD3.X R15, PT, PT, RZ, R17, RZ, P0, !PT ;  /* 0x00000011ff0f7210 */ /* 0x000fcc00007fe4ff */
[----:B------:R-:W-:-:S08]  /*07d0*/  DFMA.RP R12, -R16, R14, R12 ;  /* 0x0000000e100c722b */ /* 0x000fd0000000810c */
[----:B------:R-:W-:-:S06]  /*07e0*/  DSETP.GT.AND P0, PT, R12, RZ, PT ;  /* 0x000000ff0c00722a */ /* 0x000fcc0003f04000 */
[----:B------:R-:W-:Y:S02]  /*07f0*/  FSEL R14, R14, R16, P0 ;  /* 0x000000100e0e7208 */ /* 0x000fe40000000000 */
[----:B------:R-:W-:Y:S01]  /*0800*/  FSEL R15, R15, R17, P0 ;  /* 0x000000110f0f7208 */ /* 0x000fe20000000000 */
[----:B------:R-:W-:Y:S06]  /*0810*/  BRA `(.L_x_48) ;  /* 0x0000000000647947 */ /* 0x000fec0003800000 */
.L_x_47:
[----:B------:R-:W-:-:S14]  /*0820*/  DSETP.NE.AND P0, PT, R12, RZ, PT ;  /* 0x000000ff0c00722a */ /* 0x000fdc0003f05000 */
[----:B------:R-:W-:Y:S05]  /*0830*/  @!P0 BRA `(.L_x_49) ;  /* 0x0000000000588947 */ /* 0x000fea0003800000 */
[----:B------:R-:W-:-:S13]  /*0840*/  ISETP.GE.AND P0, PT, R13, RZ, PT ;  /* 0x000000ff0d00720c */ /* 0x000fda0003f06270 */
[----:B------:R-:W-:Y:S01]  /*0850*/  @!P0 IMAD.MOV.U32 R14, RZ, RZ, 0x0 ;  /* 0x00000000ff0e8424 */ /* 0x000fe200078e00ff */
[----:B------:R-:W-:Y:S01]  /*0860*/  @!P0 MOV R15, 0xfff80000 ;  /* 0xfff80000000f8802 */ /* 0x000fe20000000f00 */
[----:B------:R-:W-:Y:S06]  /*0870*/  @!P0 BRA `(.L_x_48) ;  /* 0x00000000004c8947 */ /* 0x000fec0003800000 */
[----:B------:R-:W-:-:S13]  /*0880*/  ISETP.GT.AND P0, PT, R13, 0x7fefffff, PT ;  /* 0x7fefffff0d00780c */ /* 0x000fda0003f04270 */
[----:B------:R-:W-:Y:S05]  /*0890*/  @P0 BRA `(.L_x_49) ;  /* 0x0000000000400947 */ /* 0x000fea0003800000 */
[----:B------:R-:W-:Y:S01]  /*08a0*/  DMUL R18, R12, 8.11296384146066816958e+31 ;  /* 0x469000000c127828 */ /* 0x000fe20000000000 */
[----:B------:R-:W-:Y:S01]  /*08b0*/  IMAD.MOV.U32 R16, RZ, RZ, RZ ;  /* 0x000000ffff107224 */ /* 0x000fe200078e00ff */
[----:B------:R-:W-:Y:S01]  /*08c0*/  MOV R14, 0x0 ;  /* 0x00000000000e7802 */ /* 0x000fe20000000f00 */
[----:B------:R-:W-:-:S03]  /*08d0*/  IMAD.MOV.U32 R15, RZ, RZ, 0x3fd80000 ;  /* 0x3fd80000ff0f7424 */ /* 0x000fc600078e00ff */
[----:B------:R-:W0:Y:S02]  /*08e0*/  MUFU.RSQ64H R17, R19 ;  /* 0x0000001300117308 */ /* 0x000e240000001c00 */
[----:B0-----:R-:W-:-:S08]  /*08f0*/  DMUL R12, R16, R16 ;  /* 0x00000010100c7228 */ /* 0x001fd00000000000 */
[----:B------:R-:W-:-:S08]  /*0900*/  DFMA R12, R18, -R12, 1 ;  /* 0x3ff00000120c742b */ /* 0x000fd0000000080c */
[----:B------:R-:W-:Y:S02]  /*0910*/  DFMA R14, R12, R14, 0.5 ;  /* 0x3fe000000c0e742b */ /* 0x000fe4000000000e */
[----:B------:R-:W-:-:S08]  /*0920*/  DMUL R12, R16, R12 ;  /* 0x0000000c100c7228 */ /* 0x000fd00000000000 */
[----:B------:R-:W-:-:S08]  /*0930*/  DFMA R14, R14, R12, R16 ;  /* 0x0000000c0e0e722b */ /* 0x000fd00000000010 */
[----:B------:R-:W-:Y:S02]  /*0940*/  DMUL R12, R18, R14 ;  /* 0x0000000e120c7228 */ /* 0x000fe40000000000 */
[----:B------:R-:W-:-:S06]  /*0950*/  IADD3 R15, PT, PT, R15, -0x100000, RZ ;  /* 0xfff000000f0f7810 */ /* 0x000fcc0007ffe0ff */
[----:B------:R-:W-:-:S08]  /*0960*/  DFMA R16, R12, -R12, R18 ;  /* 0x8000000c0c10722b */ /* 0x000fd00000000012 */
[----:B------:R-:W-:-:S10]  /*0970*/  DFMA R14, R14, R16, R12 ;  /* 0x000000100e0e722b */ /* 0x000fd4000000000c */
[----:B------:R-:W-:Y:S01]  /*0980*/  VIADD R15, R15, 0xfcb00000 ;  /* 0xfcb000000f0f7836 */ /* 0x000fe20000000000 */
[----:B------:R-:W-:Y:S06]  /*0990*/  BRA `(.L_x_48) ;  /* 0x0000000000047947 */ /* 0x000fec0003800000 */
.L_x_49:
[----:B------:R-:W-:-:S11]  /*09a0*/  DADD R14, R12, R12 ;  /* 0x000000000c0e7229 */ /* 0x000fd6000000000c */
.L_x_48:
[----:B------:R-:W-:Y:S05]  /*09b0*/  BSYNC.RECONVERGENT B2 ;  /* 0x0000000000027941 */ /* 0x000fea0003800200 */
.L_x_46:
[----:B------:R-:W-:-:S04]  /*09c0*/  MOV R25, 0x0 ;  /* 0x0000000000197802 */ /* 0x000fc80000000f00 */
[----:B------:R-:W-:Y:S05]  /*09d0*/  RET.REL.NODEC R24 `(_Z14sqrtScaledCopyIdEviiiPKT_S2_PS0_) ;  /* 0xfffffff418887950 */ /* 0x000fea0003c3ffff */
.L_x_50:
        /* <DEDUP_REMOVED lines=10> */
.L_x_97:


//--------------------- .text._Z10sumColumnsIfEviiPKT_PS0_ --------------------------
	.section	.text._Z10sumColumnsIfEviiPKT_PS0_,"ax",@progbits
	.align	128
        .global         _Z10sumColumnsIfEviiPKT_PS0_
        .type           _Z10sumColumnsIfEviiPKT_PS0_,@function
        .size           _Z10sumColumnsIfEviiPKT_PS0_,(.L_x_106 - _Z10sumColumnsIfEviiPKT_PS0_)
        .other          _Z10sumColumnsIfEviiPKT_PS0_,@"STO_CUDA_ENTRY STV_DEFAULT"
_Z10sumColumnsIfEviiPKT_PS0_:
.text._Z10sumColumnsIfEviiPKT_PS0_:
        /* <DEDUP_REMOVED lines=9> */
[----:B------:R-:W-:Y:S01]  /*0090*/  HFMA2 R16, -RZ, RZ, 0, 0 ;  /* 0x00000000ff107431 */ /* 0x000fe200000001ff */
[----:B------:R-:W1:Y:S01]  /*00a0*/  LDCU.64 UR8, c[0x0][0x358] ;  /* 0x00006b00ff0877ac */ /* 0x000e620008000a00 */
[----:B0-----:R-:W-:-:S09]  /*00b0*/  UISETP.GE.AND UP0, UPT, UR5, 0x1, UPT ;  /* 0x000000010500788c */ /* 0x001fd2000bf06270 */
[----:B-1----:R-:W-:Y:S05]  /*00c0*/  BRA.U !UP0, `(.L_x_51) ;  /* 0x0000000508f87547 */ /* 0x002fea000b800000 */
[----:B------:R-:W-:Y:S01]  /*00d0*/  UISETP.GE.U32.AND UP1, UPT, UR5, 0x10, UPT ;  /* 0x000000100500788c */ /* 0x000fe2000bf26070 */
[----:B------:R-:W-:Y:S01]  /*00e0*/  MOV R16, RZ ;  /* 0x000000ff00107202 */ /* 0x000fe20000000f00 */
[----:B------:R-:W-:Y:S01]  /*00f0*/  ULOP3.LUT UR6, UR5, 0xf, URZ, 0xc0, !UPT ;  /* 0x0000000f05067892 */ /* 0x000fe2000f8ec0ff */
[----:B------:R-:W-:-:S03]  /*0100*/  UMOV UR4, URZ ;  /* 0x000000ff00047c82 */ /* 0x000fc60008000000 */
[----:B------:R-:W-:-:S03]  /*0110*/  UISETP.NE.AND UP0, UPT, UR6, URZ, UPT ;  /* 0x000000ff0600728c */ /* 0x000fc6000bf05270 */
[----:B------:R-:W-:Y:S08]  /*0120*/  BRA.U !UP1, `(.L_x_52) ;  /* 0x0000000109e47547 */ /* 0x000ff0000b800000 */
[----:B------:R-:W-:Y:S01]  /*0130*/  ULOP3.LUT UR4, UR5, 0x7ffffff0, URZ, 0xc0, !UPT ;  /* 0x7ffffff005047892 */ /* 0x000fe2000f8ec0ff */
[----:B------:R-:W-:Y:S02]  /*0140*/  MOV R16, RZ ;  /* 0x000000ff00107202 */ /* 0x000fe40000000f00 */
[----:B------:R-:W-:Y:S01]  /*0150*/  MOV R18, R0 ;  /* 0x0000000000127202 */ /* 0x000fe20000000f00 */
[----:B------:R-:W-:-:S12]  /*0160*/  UIADD3 UR7, UPT, UPT, -UR4, URZ, URZ ;  /* 0x000000ff04077290 */ /* 0x000fd8000fffe1ff */
.L_x_53:
[----:B------:R-:W0:Y:S02]  /*0170*/  LDC.64 R4, c[0x0][0x388] ;  /* 0x0000e200ff047b82 */ /* 0x000e240000000a00 */
[----:B0-----:R-:W-:-:S05]  /*0180*/  IMAD.WIDE R4, R18, 0x4, R4 ;  /* 0x0000000412047825 */ /* 0x001fca00078e0204 */
[----:B------:R-:W2:Y:S01]  /*0190*/  LDG.E.CONSTANT R25, desc[UR8][R4.64] ;  /* 0x0000000804197981 */ /* 0x000ea2000c1e9900 */
[----:B------:R-:W-:-:S05]  /*01a0*/  IMAD.WIDE R6, R17, 0x4, R4 ;  /* 0x0000000411067825 */ /* 0x000fca00078e0204 */
[----:B------:R0:W3:Y:S01]  /*01b0*/  LDG.E.CONSTANT R23, desc[UR8][R6.64] ;  /* 0x0000000806177981 */ /* 0x0000e2000c1e9900 */
[----:B------:R-:W-:-:S05]  /*01c0*/  IMAD.WIDE R8, R17, 0x4, R6 ;  /* 0x0000000411087825 */ /* 0x000fca00078e0206 */
[----:B------:R1:W4:Y:S01]  /*01d0*/  LDG.E.CONSTANT R22, desc[UR8][R8.64] ;  /* 0x0000000808167981 */ /* 0x000322000c1e9900 */
[----:B------:R-:W-:-:S05]  /*01e0*/  IMAD.WIDE R12, R17, 0x4, R8 ;  /* 0x00000004110c7825 */ /* 0x000fca00078e0208 */
[----:B------:R-:W5:Y:S01]  /*01f0*/  LDG.E.CONSTANT R21, desc[UR8][R12.64] ;  /* 0x000000080c157981 */ /* 0x000f62000c1e9900 */
[----:B------:R-:W-:-:S05]  /*0200*/  IMAD.WIDE R14, R17, 0x4, R12 ;  /* 0x00000004110e7825 */ /* 0x000fca00078e020c */
[----:B------:R-:W5:Y:S01]  /*0210*/  LDG.E.CONSTANT R20, desc[UR8][R14.64] ;  /* 0x000000080e147981 */ /* 0x000f62000c1e9900 */
[----:B------:R-:W-:-:S05]  /*0220*/  IMAD.WIDE R2, R17, 0x4, R14 ;  /* 0x0000000411027825 */ /* 0x000fca00078e020e */
[----:B------:R1:W5:Y:S01]  /*0230*/  LDG.E.CONSTANT R19, desc[UR8][R2.64] ;  /* 0x0000000802137981 */ /* 0x000362000c1e9900 */
[----:B------:R-:W-:-:S05]  /*0240*/  IMAD.WIDE R26, R17, 0x4, R2 ;  /* 0x00000004111a7825 */ /* 0x000fca00078e0202 */
[----:B------:R1:W5:Y:S01]  /*0250*/  LDG.E.CONSTANT R24, desc[UR8][R26.64] ;  /* 0x000000081a187981 */ /* 0x000362000c1e9900 */
[----:B------:R-:W-:-:S05]  /*0260*/  IMAD.WIDE R10, R17, 0x4, R26 ;  /* 0x00000004110a7825 */ /* 0x000fca00078e021a */
[----:B------:R1:W5:Y:S01]  /*0270*/  LDG.E.CONSTANT R28, desc[UR8][R10.64] ;  /* 0x000000080a1c7981 */ /* 0x000362000c1e9900 */
[----:B0-----:R-:W-:-:S04]  /*0280*/  IMAD.WIDE R6, R17, 0x4, R10 ;  /* 0x0000000411067825 */ /* 0x001fc800078e020a */
[C---:B-1----:R-:W-:Y:S02]  /*0290*/  IMAD.WIDE R8, R17.reuse, 0x4, R6 ;  /* 0x0000000411087825 */ /* 0x042fe400078e0206 */
[----:B------:R-:W5:Y:S02]  /*02a0*/  LDG.E.CONSTANT R6, desc[UR8][R6.64] ;  /* 0x0000000806067981 */ /* 0x000f64000c1e9900 */
[C---:B------:R-:W-:Y:S02]  /*02b0*/  IMAD.WIDE R2, R17.reuse, 0x4, R8 ;  /* 0x0000000411027825 */ /* 0x040fe400078e0208 */
[----:B------:R-:W5:Y:S02]  /*02c0*/  LDG.E.CONSTANT R8, desc[UR8][R8.64] ;  /* 0x0000000808087981 */ /* 0x000f64000c1e9900 */
[C---:B------:R-:W-:Y:S02]  /*02d0*/  IMAD.WIDE R4, R17.reuse, 0x4, R2 ;  /* 0x0000000411047825 */ /* 0x040fe400078e0202 */
[----:B------:R-:W5:Y:S02]  /*02e0*/  LDG.E.CONSTANT R29, desc[UR8][R2.64] ;  /* 0x00000008021d7981 */ /* 0x000f64000c1e9900 */
[----:B------:R-:W-:-:S02]  /*02f0*/  IMAD.WIDE R12, R17, 0x4, R4 ;  /* 0x00000004110c7825 */ /* 0x000fc400078e0204 */
[----:B------:R-:W5:Y:S02]  /*0300*/  LDG.E.CONSTANT R4, desc[UR8][R4.64] ;  /* 0x0000000804047981 */ /* 0x000f64000c1e9900 */
[C---:B------:R-:W-:Y:S02]  /*0310*/  IMAD.WIDE R14, R17.reuse, 0x4, R12 ;  /* 0x00000004110e7825 */ /* 0x040fe400078e020c */
[----:B------:R-:W5:Y:S02]  /*0320*/  LDG.E.CONSTANT R12, desc[UR8][R12.64] ;  /* 0x000000080c0c7981 */ /* 0x000f64000c1e9900 */
[C---:B------:R-:W-:Y:S02]  /*0330*/  IMAD.WIDE R26, R17.reuse, 0x4, R14 ;  /* 0x00000004111a7825 */ /* 0x040fe400078e020e */
[----:B------:R-:W5:Y:S02]  /*0340*/  LDG.E.CONSTANT R14, desc[UR8][R14.64] ;  /* 0x000000080e0e7981 */ /* 0x000f64000c1e9900 */
[----:B------:R-:W-:-:S02]  /*0350*/  IMAD.WIDE R10, R17, 0x4, R26 ;  /* 0x00000004110a7825 */ /* 0x000fc400078e021a */
[----:B------:R-:W5:Y:S04]  /*0360*/  LDG.E.CONSTANT R26, desc[UR8][R26.64] ;  /* 0x000000081a1a7981 */ /* 0x000f68000c1e9900 */
[----:B------:R-:W5:Y:S01]  /*0370*/  LDG.E.CONSTANT R10, desc[UR8][R10.64] ;  /* 0x000000080a0a7981 */ /* 0x000f62000c1e9900 */
[----:B------:R-:W-:-:S04]  /*0380*/  UIADD3 UR7, UPT, UPT, UR7, 0x10, URZ ;  /* 0x0000001007077890 */ /* 0x000fc8000fffe0ff */
[----:B------:R-:W-:Y:S01]  /*0390*/  UISETP.NE.AND UP1, UPT, UR7, URZ, UPT ;  /* 0x000000ff0700728c */ /* 0x000fe2000bf25270 */
[----:B------:R-:W-:Y:S01]  /*03a0*/  LEA R18, R17, R18, 0x4 ;  /* 0x0000001211127211 */ /* 0x000fe200078e20ff */
[----:B--2---:R-:W-:-:S04]  /*03b0*/  FADD R16, R25, R16 ;  /* 0x0000001019107221 */ /* 0x004fc80000000000 */
[----:B---3--:R-:W-:-:S04]  /*03c0*/  FADD R23, R16, R23 ;  /* 0x0000001710177221 */ /* 0x008fc80000000000 */
[----:B----4-:R-:W-:-:S04]  /*03d0*/  FADD R22, R23, R22 ;  /* 0x0000001617167221 */ /* 0x010fc80000000000 */
[----:B-----5:R-:W-:-:S04]  /*03e0*/  FADD R21, R22, R21 ;  /* 0x0000001516157221 */ /* 0x020fc80000000000 */
[----:B------:R-:W-:-:S04]  /*03f0*/  FADD R20, R21, R20 ;  /* 0x0000001415147221 */ /* 0x000fc80000000000 */
        /* <DEDUP_REMOVED lines=10> */
[----:B------:R-:W-:Y:S01]  /*04a0*/  FADD R16, R29, R10 ;  /* 0x0000000a1d107221 */ /* 0x000fe20000000000 */
[----:B------:R-:W-:Y:S06]  /*04b0*/  BRA.U UP1, `(.L_x_53) ;  /* 0xfffffffd012c7547 */ /* 0x000fec000b83ffff */
.L_x_52:
[----:B------:R-:W-:Y:S05]  /*04c0*/  BRA.U !UP0, `(.L_x_51) ;  /* 0x0000000108f87547 */ /* 0x000fea000b800000 */
[----:B------:R-:W-:Y:S02]  /*04d0*/  UISETP.GE.U32.AND UP0, UPT, UR6, 0x8, UPT ;  /* 0x000000080600788c */ /* 0x000fe4000bf06070 */
[----:B------:R-:W-:-:S04]  /*04e0*/  ULOP3.LUT UR7, UR5, 0x7, URZ, 0xc0, !UPT ;  /* 0x0000000705077892 */ /* 0x000fc8000f8ec0ff */
[----:B------:R-:W-:-:S03]  /*04f0*/  UISETP.NE.AND UP1, UPT, UR7, URZ, UPT ;  /* 0x000000ff0700728c */ /* 0x000fc6000bf25270 */
[----:B------:R-:W-:Y:S08]  /*0500*/  BRA.U !UP0, `(.L_x_54) ;  /* 0x00000001086c7547 */ /* 0x000ff0000b800000 */
[----:B------:R-:W0:Y:S01]  /*0510*/  LDC.64 R2, c[0x0][0x388] ;  /* 0x0000e200ff027b82 */ /* 0x000e220000000a00 */
[----:B------:R-:W-:-:S04]  /*0520*/  IMAD R5, R17, UR4, R0 ;  /* 0x0000000411057c24 */ /* 0x000fc8000f8e0200 */
[----:B0-----:R-:W-:-:S04]  /*0530*/  IMAD.WIDE R2, R5, 0x4, R2 ;  /* 0x0000000405027825 */ /* 0x001fc800078e0202 */
[C---:B------:R-:W-:Y:S02]  /*0540*/  IMAD.WIDE R4, R17.reuse, 0x4, R2 ;  /* 0x0000000411047825 */ /* 0x040fe400078e0202 */
[----:B------:R-:W2:Y:S02]  /*0550*/  LDG.E.CONSTANT R3, desc[UR8][R2.64] ;  /* 0x0000000802037981 */ /* 0x000ea4000c1e9900 */
[C---:B------:R-:W-:Y:S02]  /*0560*/  IMAD.WIDE R6, R17.reuse, 0x4, R4 ;  /* 0x0000000411067825 */ /* 0x040fe400078e0204 */
[----:B------:R-:W3:Y:S02]  /*0570*/  LDG.E.CONSTANT R4, desc[UR8][R4.64] ;  /* 0x0000000804047981 */ /* 0x000ee4000c1e9900 */
[C---:B------:R-:W-:Y:S02]  /*0580*/  IMAD.WIDE R8, R17.reuse, 0x4, R6 ;  /* 0x0000000411087825 */ /* 0x040fe400078e0206 */
[----:B------:R-:W4:Y:S02]  /*0590*/  LDG.E.CONSTANT R6, desc[UR8][R6.64] ;  /* 0x0000000806067981 */ /* 0x000f24000c1e9900 */
        /* <DEDUP_REMOVED lines=9> */
[----:B------:R-:W-:Y:S01]  /*0630*/  UIADD3 UR4, UPT, UPT, UR4, 0x8, URZ ;  /* 0x0000000804047890 */ /* 0x000fe2000fffe0ff */
[----:B--2---:R-:W-:-:S04]  /*0640*/  FADD R3, R16, R3 ;  /* 0x0000000310037221 */ /* 0x004fc80000000000 */
[----:B---3--:R-:W-:-:S04]  /*0650*/  FADD R3, R3, R4 ;  /* 0x0000000403037221 */ /* 0x008fc80000000000 */
[----:B----4-:R-:W-:-:S04]  /*0660*/  FADD R3, R3, R6 ;  /* 0x0000000603037221 */ /* 0x010fc80000000000 */
[----:B-----5:R-:W-:-:S04]  /*0670*/  FADD R3, R3, R8 ;  /* 0x0000000803037221 */ /* 0x020fc80000000000 */
[----:B------:R-:W-:-:S04]  /*0680*/  FADD R3, R3, R10 ;  /* 0x0000000a03037221 */ /* 0x000fc80000000000 */
[----:B------:R-:W-:-:S04]  /*0690*/  FADD R3, R3, R12 ;  /* 0x0000000c03037221 */ /* 0x000fc80000000000 */
[----:B------:R-:W-:-:S04]  /*06a0*/  FADD R3, R3, R14 ;  /* 0x0000000e03037221 */ /* 0x000fc80000000000 */
[----:B------:R-:W-:-:S07]  /*06b0*/  FADD R16, R3, R18 ;  /* 0x0000001203107221 */ /* 0x000fce0000000000 */
.L_x_54:
        /* <DEDUP_REMOVED lines=12> */
[----:B------:R-:W-:Y:S02]  /*0780*/  IMAD.WIDE R8, R17, 0x4, R6 ;  /* 0x0000000411087825 */ /* 0x000fe400078e0206 */
[----:B------:R-:W4:Y:S04]  /*0790*/  LDG.E.CONSTANT R7, desc[UR8][R6.64] ;  /* 0x0000000806077981 */ /* 0x000f28000c1e9900 */
[----:B------:R-:W5:Y:S01]  /*07a0*/  LDG.E.CONSTANT R9, desc[UR8][R8.64] ;  /* 0x0000000808097981 */ /* 0x000f62000c1e9900 */
[----:B------:R-:W-:Y:S01]  /*07b0*/  UIADD3 UR4, UPT, UPT, UR4, 0x4, URZ ;  /* 0x0000000404047890 */ /* 0x000fe2000fffe0ff */
[----:B--2---:R-:W-:-:S04]  /*07c0*/  FADD R16, R16, R3 ;  /* 0x0000000310107221 */ /* 0x004fc80000000000 */
[----:B---3--:R-:W-:-:S04]  /*07d0*/  FADD R16, R16, R5 ;  /* 0x0000000510107221 */ /* 0x008fc80000000000 */
[----:B----4-:R-:W-:-:S04]  /*07e0*/  FADD R16, R16, R7 ;  /* 0x0000000710107221 */ /* 0x010fc80000000000 */
[----:B-----5:R-:W-:-:S07]  /*07f0*/  FADD R16, R16, R9 ;  /* 0x0000000910107221 */ /* 0x020fce0000000000 */
.L_x_55:
[----:B------:R-:W-:Y:S05]  /*0800*/  BRA.U !UP1, `(.L_x_51) ;  /* 0x0000000109287547 */ /* 0x000fea000b800000 */
[----:B------:R-:W0:Y:S01]  /*0810*/  LDC.64 R4, c[0x0][0x388] ;  /* 0x0000e200ff047b82 */ /* 0x000e220000000a00 */
[----:B------:R-:W-:Y:S01]  /*0820*/  IMAD R6, R17, UR4, R0 ;  /* 0x0000000411067c24 */ /* 0x000fe2000f8e0200 */
[----:B------:R-:W-:-:S12]  /*0830*/  UIADD3 UR5, UPT, UPT, -UR5, URZ, URZ ;  /* 0x000000ff05057290 */ /* 0x000fd8000fffe1ff */
.L_x_56:
[----:B0-----:R-:W-:-:S06]  /*0840*/  IMAD.WIDE R2, R6, 0x4, R4 ;  /* 0x0000000406027825 */ /* 0x001fcc00078e0204 */
[----:B------:R-:W2:Y:S01]  /*0850*/  LDG.E.CONSTANT R3, desc[UR8][R2.64] ;  /* 0x0000000802037981 */ /* 0x000ea2000c1e9900 */
[----:B------:R-:W-:Y:S01]  /*0860*/  UIADD3 UR5, UPT, UPT, UR5, 0x1, URZ ;  /* 0x0000000105057890 */ /* 0x000fe2000fffe0ff */
[----:B------:R-:W-:-:S03]  /*0870*/  IADD3 R6, PT, PT, R6, R17, RZ ;  /* 0x0000001106067210 */ /* 0x000fc60007ffe0ff */
[----:B------:R-:W-:Y:S01]  /*0880*/  UISETP.NE.AND UP0, UPT, UR5, URZ, UPT ;  /* 0x000000ff0500728c */ /* 0x000fe2000bf05270 */
[----:B--2---:R-:W-:-:S08]  /*0890*/  FADD R16, R3, R16 ;  /* 0x0000001003107221 */ /* 0x004fd00000000000 */
[----:B------:R-:W-:Y:S05]  /*08a0*/  BRA.U UP0, `(.L_x_56) ;  /* 0xfffffffd00e47547 */ /* 0x000fea000b83ffff */
.L_x_51:
[----:B------:R-:W0:Y:S02]  /*08b0*/  LDC.64 R2, c[0x0][0x390] ;  /* 0x0000e400ff027b82 */ /* 0x000e240000000a00 */
[----:B0-----:R-:W-:-:S05]  /*08c0*/  IMAD.WIDE R2, R0, 0x4, R2 ;  /* 0x0000000400027825 */ /* 0x001fca00078e0202 */
[----:B------:R-:W-:Y:S01]  /*08d0*/  STG.E desc[UR8][R2.64], R16 ;  /* 0x0000001002007986 */ /* 0x000fe2000c101908 */
[----:B------:R-:W-:Y:S05]  /*08e0*/  EXIT ;  /* 0x000000000000794d */ /* 0x000fea0003800000 */
.L_x_57:
        /* <DEDUP_REMOVED lines=9> */
.L_x_106:


//--------------------- .text._Z15calcWeightedCovIfEviiPKT_S2_PS0_ --------------------------
	.section	.text._Z15calcWeightedCovIfEviiPKT_S2_PS0_,"ax",@progbits
	.align	128
        .global         _Z15calcWeightedCovIfEviiPKT_S2_PS0_
        .type           _Z15calcWeightedCovIfEviiPKT_S2_PS0_,@function
        .size           _Z15calcWeightedCovIfEviiPKT_S2_PS0_,(.L_x_98 - _Z15calcWeightedCovIfEviiPKT_S2_PS0_)
        .other          _Z15calcWeightedCovIfEviiPKT_S2_PS0_,@"STO_CUDA_ENTRY STV_DEFAULT"
_Z15calcWeightedCovIfEviiPKT_S2_PS0_:
.text._Z15calcWeightedCovIfEviiPKT_S2_PS0_:
[----:B------:R-:W-:Y:S01]  /*0000*/  LDC R1, c[0x0][0x37c] ;  /* 0x0000df00ff017b82 */ /* 0x000fe20000000800 */
[----:B------:R-:W0:Y:S01]  /*0010*/  S2R R3, SR_TID.X ;  /* 0x0000000000037919 */ /* 0x000e220000002100 */
[----:B------:R-:W1:Y:S06]  /*0020*/  LDCU UR16, c[0x0][0x360] ;  /* 0x00006c00ff1077ac */ /* 0x000e6c0008000800 */
[----:B------:R-:W0:Y:S01]  /*0030*/  LDC R0, c[0x0][0x360] ;  /* 0x0000d800ff007b82 */ /* 0x000e220000000800 */
[----:B------:R-:W-:Y:S01]  /*0040*/  MOV R7, 0x90 ;  /* 0x0000009000077802 */ /* 0x000fe20000000f00 */
[----:B-1----:R-:W-:Y:S01]  /*0050*/  UPRMT UR4, UR16, 0x9910, URZ ;  /* 0x0000991010047896 */ /* 0x002fe200080000ff */
[----:B0-----:R-:W-:-:S04]  /*0060*/  IADD3 R2, PT, PT, R3, -0x40, R0 ;  /* 0xffffffc003027810 */ /* 0x001fc80007ffe000 */
[----:B------:R-:W-:-:S07]  /*0070*/  PRMT R2, R2, 0x9910, RZ ;  /* 0x0000991002027816 */ /* 0x000fce00000000ff */
[----:B------:R-:W-:Y:S05]  /*0080*/  CALL.REL.NOINC `($__internal_2_$__cuda_sm20_rem_s16) ;  /* 0x0000002400e07944 */ /* 0x000fea0003c00000 */
[----:B------:R-:W0:Y:S01]  /*0090*/  LDCU UR18, c[0x0][0x380] ;  /* 0x00007000ff1277ac */ /* 0x000e220008000800 */
[----:B------:R-:W-:Y:S01]  /*00a0*/  BSSY.RECONVERGENT B0, `(.L_x_58) ;  /* 0x0000027000007945 */ /* 0x000fe20003800200 */
[----:B------:R-:W-:Y:S02]  /*00b0*/  MOV R48, 0xffffffff ;  /* 0xffffffff00307802 */ /* 0x000fe40000000f00 */
        /* <DEDUP_REMOVED lines=10> */
[----:B0-----:R-:W-:-:S06]  /*0160*/  IADD3 R4, PT, PT, R2, 0xffffffe, RZ ;  /* 0x0ffffffe02047810 */ /* 0x001fcc0007ffe0ff */
[----:B------:R0:W1:Y:S02]  /*0170*/  F2I.FTZ.U32.TRUNC.NTZ R5, R4 ;  /* 0x0000000400057305 */ /* 0x000064000021f000 */
[----:B0-----:R-:W-:Y:S01]  /*0180*/  IMAD.MOV.U32 R4, RZ, RZ, RZ ;  /* 0x000000ffff047224 */ /* 0x001fe200078e00ff */
[----:B-1----:R-:W-:-:S05]  /*0190*/  IADD3 R6, PT, PT, RZ, -R5, RZ ;  /* 0x80000005ff067210 */ /* 0x002fca0007ffe0ff */
[----:B------:R-:W-:Y:S01]  /*01a0*/  IMAD R9, R6, R7, RZ ;  /* 0x0000000706097224 */ /* 0x000fe200078e02ff */
[----:B------:R-:W-:-:S03]  /*01b0*/  IABS R6, R3 ;  /* 0x0000000300067213 */ /* 0x000fc60000000000 */
[----:B------:R-:W-:-:S06]  /*01c0*/  IMAD.HI.U32 R5, R5, R9, R4 ;  /* 0x0000000905057227 */ /* 0x000fcc00078e0004 */
[----:B------:R-:W-:-:S05]  /*01d0*/  IMAD.HI.U32 R5, R5, R6, RZ ;  /* 0x0000000605057227 */ /* 0x000fca00078e00ff */
[----:B------:R-:W-:-:S05]  /*01e0*/  IADD3 R2, PT, PT, -R5, RZ, RZ ;  /* 0x000000ff05027210 */ /* 0x000fca0007ffe1ff */
        /* <DEDUP_REMOVED lines=8> */
[----:B------:R-:W-:-:S06]  /*0270*/  @P0 IADD3 R5, PT, PT, R5, 0x1, RZ ;  /* 0x0000000105050810 */ /* 0x000fcc0007ffe0ff */
[----:B------:R-:W-:Y:S02]  /*0280*/  @!P1 IADD3 R5, PT, PT, -R5, RZ, RZ ;  /* 0x000000ff05059210 */ /* 0x000fe40007ffe1ff */
[----:B------:R-:W-:-:S05]  /*0290*/  @!P2 LOP3.LUT R5, RZ, UR18, RZ, 0x33, !PT ;  /* 0x00000012ff05ac12 */ /* 0x000fca000f8e33ff */
[----:B------:R-:W-:-:S04]  /*02a0*/  IMAD.MOV R48, RZ, RZ, -R5 ;  /* 0x000000ffff307224 */ /* 0x000fc800078e0a05 */
[----:B------:R-:W-:-:S05]  /*02b0*/  IMAD R48, R48, UR18, R3 ;  /* 0x0000001230307c24 */ /* 0x000fca000f8e0203 */
[-C--:B------:R-:W-:Y:S02]  /*02c0*/  ISETP.GT.AND P0, PT, R5, R48.reuse, PT ;  /* 0x000000300500720c */ /* 0x080fe40003f04270 */
[----:B------:R-:W-:-:S11]  /*02d0*/  LOP3.LUT R2, RZ, R48, RZ, 0x33, !PT ;  /* 0x00000030ff027212 */ /* 0x000fd600078e33ff */
[----:B------:R-:W-:Y:S02]  /*02e0*/  @P0 IADD3 R5, PT, PT, -R5, UR18, RZ ;  /* 0x0000001205050c10 */ /* 0x000fe4000fffe1ff */
[----:B------:R-:W-:Y:S02]  /*02f0*/  @P0 IADD3 R48, PT, PT, R2, UR18, RZ ;  /* 0x0000001202300c10 */ /* 0x000fe4000fffe0ff */
[----:B------:R-:W-:-:S07]  /*0300*/  MOV R47, R5 ;  /* 0x00000005002f7202 */ /* 0x000fce0000000f00 */
.L_x_59:
[----:B------:R-:W-:Y:S05]  /*0310*/  BSYNC.RECONVERGENT B0 ;  /* 0x0000000000007941 */ /* 0x000fea0003800200 */
.L_x_58:
[----:B------:R-:W0:Y:S01]  /*0320*/  S2UR UR10, SR_CTAID.X ;  /* 0x00000000000a79c3 */ /* 0x000e220000002500 */
[----:B------:R-:W1:Y:S01]  /*0330*/  LDCU UR11, c[0x0][0x384] ;  /* 0x00007080ff0b77ac */ /* 0x000e620008000800 */
[----:B------:R-:W-:Y:S01]  /*0340*/  PRMT R49, R45, 0x9910, RZ ;  /* 0x000099102d317816 */ /* 0x000fe200000000ff */
[----:B------:R-:W-:Y:S01]  /*0350*/  IMAD.MOV.U32 R46, RZ, RZ, RZ ;  /* 0x000000ffff2e7224 */ /* 0x000fe200078e00ff */
[----:B------:R-:W2:Y:S01]  /*0360*/  LDCU.64 UR4, c[0x0][0x390] ;  /* 0x00007200ff0477ac */ /* 0x000ea20008000a00 */
[----:B------:R-:W3:Y:S01]  /*0370*/  LDCU.64 UR6, c[0x0][0x388] ;  /* 0x00007100ff0677ac */ /* 0x000ee20008000a00 */
[----:B------:R-:W4:Y:S01]  /*0380*/  LDCU.64 UR14, c[0x0][0x358] ;  /* 0x00006b00ff0e77ac */ /* 0x000f220008000a00 */
[----:B------:R-:W-:Y:S01]  /*0390*/  USHF.L.U32 UR17, UR18, 0x4, URZ ;  /* 0x0000000412117899 */ /* 0x000fe200080006ff */
[----:B------:R-:W1:Y:S01]  /*03a0*/  LDCU UR13, c[0x0][0x370] ;  /* 0x00006e00ff0d77ac */ /* 0x000e620008000800 */
[----:B0-----:R-:W-:Y:S02]  /*03b0*/  USHF.L.U32 UR8, UR10, 0x6, URZ ;  /* 0x000000060a087899 */ /* 0x001fe400080006ff */
[----:B------:R-:W-:-:S02]  /*03c0*/  UIMAD UR10, UR10, UR18, URZ ;  /* 0x000000120a0a72a4 */ /* 0x000fc4000f8e02ff */
[----:B-1----:R-:W-:Y:S02]  /*03d0*/  UIADD3 UR11, UPT, UPT, -UR8, UR11, URZ ;  /* 0x0000000b080b7290 */ /* 0x002fe4000fffe1ff */
[----:B------:R-:W-:Y:S02]  /*03e0*/  UIMAD UR9, UR8, UR18, URZ ;  /* 0x00000012080972a4 */ /* 0x000fe4000f8e02ff */
[----:B------:R-:W-:Y:S02]  /*03f0*/  UISETP.GE.AND UP0, UPT, UR11, 0x40, UPT ;  /* 0x000000400b00788c */ /* 0x000fe4000bf06270 */
[----:B--2---:R-:W-:Y:S02]  /*0400*/  UIMAD.WIDE UR4, UR8, 0x4, UR4 ;  /* 0x00000004080478a5 */ /* 0x004fe4000f8e0204 */
[----:B------:R-:W-:Y:S02]  /*0410*/  UIMAD UR10, UR10, UR18, URZ ;  /* 0x000000120a0a72a4 */ /* 0x000fe4000f8e02ff */
[----:B---3--:R-:W-:-:S03]  /*0420*/  UIMAD.WIDE UR6, UR9, 0x4, UR6 ;  /* 0x00000004090678a5 */ /* 0x008fc6000f8e0206 */
[----:B----4-:R-:W-:Y:S09]  /*0430*/  BRA.U !UP0, `(.L_x_60) ;  /* 0x0000001108bc7547 */ /* 0x010ff2000b800000 */
[----:B------:R-:W0:Y:S01]  /*0440*/  I2F.U32.RP R4, UR16 ;  /* 0x0000001000047d06 */ /* 0x000e220008209000 */
[----:B------:R-:W-:Y:S01]  /*0450*/  VIADD R44, R49, UR16 ;  /* 0x00000010312c7c36 */ /* 0x000fe20008000000 */
[----:B------:R-:W-:Y:S01]  /*0460*/  ISETP.NE.U32.AND P2, PT, RZ, UR16, PT ;  /* 0x00000010ff007c0c */ /* 0x000fe2000bf45070 */
[----:B------:R-:W1:Y:S01]  /*0470*/  S2UR UR12, SR_CgaCtaId ;  /* 0x00000000000c79c3 */ /* 0x000e620000008800 */
[----:B------:R-:W-:Y:S01]  /*0480*/  SHF.L.U32 R29, R47, 0x2, RZ ;  /* 0x000000022f1d7819 */ /* 0x000fe200000006ff */
[----:B------:R-:W-:Y:S01]  /*0490*/  UMOV UR9, 0x400 ;  /* 0x0000040000097882 */ /* 0x000fe20000000000 */
[C---:B------:R-:W-:Y:S01]  /*04a0*/  ISETP.GE.AND P0, PT, R44.reuse, UR17, PT ;  /* 0x000000112c007c0c */ /* 0x040fe2000bf06270 */
[----:B------:R-:W-:Y:S01]  /*04b0*/  USHF.L.U32 UR8, UR13, 0x6, URZ ;  /* 0x000000060d087899 */ /* 0x000fe200080006ff */
[----:B------:R-:W-:Y:S02]  /*04c0*/  VIMNMX R5, PT, PT, R44, UR17, !PT ;  /* 0x000000112c057c48 */ /* 0x000fe4000ffe0100 */
[----:B------:R-:W-:-:S02]  /*04d0*/  SEL R43, RZ, 0x1, P0 ;  /* 0x00000001ff2b7807 */ /* 0x000fc40000000000 */
[----:B------:R-:W-:Y:S02]  /*04e0*/  IADD3 R35, PT, PT, R29, UR17, RZ ;  /* 0x000000111d237c10 */ /* 0x000fe4000fffe0ff */
[----:B------:R-:W-:Y:S01]  /*04f0*/  IADD3 R5, PT, PT, R5, -R44, -R43 ;  /* 0x8000002c05057210 */ /* 0x000fe20007ffe82b */
[----:B0-----:R-:W0:Y:S01]  /*0500*/  MUFU.RCP R4, R4 ;  /* 0x0000000400047308 */ /* 0x001e220000001000 */
[----:B------:R-:W-:Y:S02]  /*0510*/  MOV R46, RZ ;  /* 0x000000ff002e7202 */ /* 0x000fe40000000f00 */
[----:B------:R-:W-:Y:S01]  /*0520*/  IADD3 R34, PT, PT, R35, 0x100, RZ ;  /* 0x0000010023227810 */ /* 0x000fe20007ffe0ff */
[----:B-1----:R-:W-:Y:S01]  /*0530*/  ULEA UR9, UR12, UR9, 0x18 ;  /* 0x000000090c097291 */ /* 0x002fe2000f8ec0ff */
[----:B0-----:R-:W-:-:S05]  /*0540*/  IADD3 R2, PT, PT, R4, 0xffffffe, RZ ;  /* 0x0ffffffe04027810 */ /* 0x001fca0007ffe0ff */
[----:B------:R-:W-:Y:S01]  /*0550*/  LEA R42, R49, UR9, 0x4 ;  /* 0x00000009312a7c11 */ /* 0x000fe2000f8e20ff */
[----:B------:R0:W1:Y:S02]  /*0560*/  F2I.FTZ.U32.TRUNC.NTZ R3, R2 ;  /* 0x0000000200037305 */ /* 0x000064000021f000 */
[----:B0-----:R-:W-:Y:S01]  /*0570*/  HFMA2 R2, -RZ, RZ, 0, 0 ;  /* 0x00000000ff027431 */ /* 0x001fe200000001ff */
[----:B-1----:R-:W-:-:S05]  /*0580*/  IADD3 R7, PT, PT, RZ, -R3, RZ ;  /* 0x80000003ff077210 */ /* 0x002fca0007ffe0ff */
[----:B------:R-:W-:-:S04]  /*0590*/  IMAD R7, R7, UR16, RZ ;  /* 0x0000001007077c24 */ /* 0x000fc8000f8e02ff */
[----:B------:R-:W-:-:S06]  /*05a0*/  IMAD.HI.U32 R4, R3, R7, R2 ;  /* 0x0000000703047227 */ /* 0x000fcc00078e0002 */
[----:B------:R-:W-:-:S05]  /*05b0*/  IMAD.HI.U32 R4, R4, R5, RZ ;  /* 0x0000000504047227 */ /* 0x000fca00078e00ff */
[----:B------:R-:W-:-:S05]  /*05c0*/  IADD3 R2, PT, PT, -R4, RZ, RZ ;  /* 0x000000ff04027210 */ /* 0x000fca0007ffe1ff */
[----:B------:R-:W-:-:S05]  /*05d0*/  IMAD R5, R2, UR16, R5 ;  /* 0x0000001002057c24 */ /* 0x000fca000f8e0205 */
[----:B------:R-:W-:-:S13]  /*05e0*/  ISETP.GE.U32.AND P0, PT, R5, UR16, PT ;  /* 0x0000001005007c0c */ /* 0x000fda000bf06070 */
[----:B------:R-:W-:Y:S01]  /*05f0*/  @P0 VIADD R5, R5, -UR16 ;  /* 0x8000001005050c36 */ /* 0x000fe20008000000 */
[----:B------:R-:W-:-:S04]  /*0600*/  @P0 IADD3 R4, PT, PT, R4, 0x1, RZ ;  /* 0x0000000104040810 */ /* 0x000fc80007ffe0ff */
[----:B------:R-:W-:Y:S01]  /*0610*/  ISETP.GE.U32.AND P1, PT, R5, UR16, PT ;  /* 0x0000001005007c0c */ /* 0x000fe2000bf26070 */
[----:B------:R-:W-:-:S12]  /*0620*/  IMAD.SHL.U32 R5, R48, 0x4, RZ ;  /* 0x0000000430057824 */ /* 0x000fd800078e00ff */
[----:B------:R-:W-:Y:S02]  /*0630*/  @P1 IADD3 R4, PT, PT, R4, 0x1, RZ ;  /* 0x0000000104041810 */ /* 0x000fe40007ffe0ff */
[----:B------:R-:W-:-:S05]  /*0640*/  @!P2 LOP3.LUT R4, RZ, UR16, RZ, 0x33, !PT ;  /* 0x00000010ff04ac12 */ /* 0x000fca000f8e33ff */
[----:B------:R-:W-:Y:S01]  /*0650*/  IMAD.IADD R43, R43, 0x1, R4 ;  /* 0x000000012b2b7824 */ /* 0x000fe200078e0204 */
[----:B------:R-:W-:-:S04]  /*0660*/  MOV R4, UR18 ;  /* 0x0000001200047c02 */ /* 0x000fc80008000f00 */
[C---:B------:R-:W-:Y:S01]  /*0670*/  LEA R41, R4.reuse, R29, 0x2 ;  /* 0x0000001d04297211 */ /* 0x040fe200078e10ff */
[C-C-:B------:R-:W-:Y:S01]  /*0680*/  IMAD R39, R4.reuse, 0x8, R29.reuse ;  /* 0x0000000804277824 */ /* 0x140fe200078e021d */
[C---:B------:R-:W-:Y:S01]  /*0690*/  LEA R27, R4.reuse, R5, 0x2 ;  /* 0x00000005041b7211 */ /* 0x040fe200078e10ff */
[C-C-:B------:R-:W-:Y:S01]  /*06a0*/  IMAD R37, R4.reuse, 0xc, R29.reuse ;  /* 0x0000000c04257824 */ /* 0x140fe200078e021d */
[----:B------:R-:W-:Y:S01]  /*06b0*/  IADD3 R40, PT, PT, R41, 0x100, RZ ;  /* 0x0000010029287810 */ /* 0x000fe20007ffe0ff */
[C-C-:B------:R-:W-:Y:S01]  /*06c0*/  IMAD R33, R4.reuse, 0x14, R29.reuse ;  /* 0x0000001404217824 */ /* 0x140fe200078e021d */
[----:B------:R-:W-:Y:S01]  /*06d0*/  IADD3 R26, PT, PT, R27, 0x100, RZ ;  /* 0x000001001b1a7810 */ /* 0x000fe20007ffe0ff */
[C-C-:B------:R-:W-:Y:S01]  /*06e0*/  IMAD R31, R4.reuse, 0x18, R29.reuse ;  /* 0x00000018041f7824 */ /* 0x140fe200078e021d */
[----:B------:R-:W-:Y:S01]  /*06f0*/  IADD3 R36, PT, PT, R37, 0x100, RZ ;  /* 0x0000010025247810 */ /* 0x000fe20007ffe0ff */
[C---:B------:R-:W-:Y:S02]  /*0700*/  IMAD R29, R4.reuse, 0x1c, R29 ;  /* 0x0000001c041d7824 */ /* 0x040fe400078e021d */
[C-C-:B------:R-:W-:Y:S01]  /*0710*/  IMAD R25, R4.reuse, 0x8, R5.reuse ;  /* 0x0000000804197824 */ /* 0x140fe200078e0205 */
[----:B------:R-:W-:Y:S01]  /*0720*/  IADD3 R30, PT, PT, R31, 0x100, RZ ;  /* 0x000001001f1e7810 */ /* 0x000fe20007ffe0ff */
[C-C-:B------:R-:W-:Y:S01]  /*0730*/  IMAD R11, R4.reuse, 0xc, R5.reuse ;  /* 0x0000000c040b7824 */ /* 0x140fe200078e0205 */
[----:B------:R-:W-:Y:S01]  /*0740*/  IADD3 R28, PT, PT, R29, 0x100, RZ ;  /* 0x000001001d1c7810 */ /* 0x000fe20007ffe0ff */
[----:B------:R-:W-:-:S02]  /*0750*/  IMAD R2, R4, 0x14, R5 ;  /* 0x0000001404027824 */ /* 0x000fc400078e0205 */
[C-C-:B------:R-:W-:Y:S01]  /*0760*/  IMAD R3, R4.reuse, 0x18, R5.reuse ;  /* 0x0000001804037824 */ /* 0x140fe200078e0205 */
[----:B------:R-:W-:Y:S01]  /*0770*/  IADD3 R6, PT, PT, R11, 0x100, RZ ;  /* 0x000001000b067810 */ /* 0x000fe20007ffe0ff */
[----:B------:R-:W-:Y:S01]  /*0780*/  IMAD R4, R4, 0x1c, R5 ;  /* 0x0000001c04047824 */ /* 0x000fe200078e0205 */
[----:B------:R-:W-:Y:S01]  /*0790*/  IADD3 R5, PT, PT, R5, UR17, RZ ;  /* 0x0000001105057c10 */ /* 0x000fe2000fffe0ff */
[----:B------:R-:W-:Y:S01]  /*07a0*/  VIADD R38, R39, 0x100 ;  /* 0x0000010027267836 */ /* 0x000fe20000000000 */
[----:B------:R-:W-:Y:S01]  /*07b0*/  IADD3 R9, PT, PT, R3, 0x100, RZ ;  /* 0x0000010003097810 */ /* 0x000fe20007ffe0ff */
[----:B------:R-:W-:Y:S01]  /*07c0*/  VIADD R32, R33, 0x100 ;  /* 0x0000010021207836 */ /* 0x000fe20000000000 */
[----:B------:R-:W-:Y:S01]  /*07d0*/  IADD3 R7, PT, PT, R5, 0x100, RZ ;  /* 0x0000010005077810 */ /* 0x000fe20007ffe0ff */
[----:B------:R-:W-:Y:S02]  /*07e0*/  VIADD R24, R25, 0x100 ;  /* 0x0000010019187836 */ /* 0x000fe40000000000 */
[----:B------:R-:W-:-:S02]  /*07f0*/  VIADD R8, R2, 0x100 ;  /* 0x0000010002087836 */ /* 0x000fc40000000000 */
[----:B------:R-:W-:-:S07]  /*0800*/  VIADD R10, R4, 0x100 ;  /* 0x00000100040a7836 */ /* 0x000fce0000000000 */
.L_x_69:
[----:B01----:R-:W0:Y:S01]  /*0810*/  S2R R16, SR_TID.X ;  /* 0x0000000000107919 */ /* 0x003e220000002100 */
[----:B------:R-:W-:Y:S02]  /*0820*/  MOV R13, 0x4 ;  /* 0x00000004000d7802 */ /* 0x000fe40000000f00 */
[----:B0-----:R-:W-:-:S13]  /*0830*/  ISETP.GT.U32.AND P0, PT, R16, 0x3f, PT ;  /* 0x0000003f1000780c */ /* 0x001fda0003f04070 */
[----:B------:R-:W-:-:S06]  /*0840*/  @!P0 IMAD.WIDE.U32 R12, R16, R13, UR4 ;  /* 0x00000004100c8e25 */ /* 0x000fcc000f8e000d */
[----:B--2---:R-:W2:Y:S01]  /*0850*/  @!P0 LDG.E R12, desc[UR14][R12.64] ;  /* 0x0000000e0c0c8981 */ /* 0x004ea2000c1e1900 */
[----:B------:R-:W-:Y:S01]  /*0860*/  @!P0 MOV R14, 0x400 ;  /* 0x00000400000e8802 */ /* 0x000fe20000000f00 */
[----:B------:R-:W-:Y:S01]  /*0870*/  UIADD3 UR11, UPT, UPT, -UR8, UR11, URZ ;  /* 0x0000000b080b7290 */ /* 0x000fe2000fffe1ff */
[----:B------:R-:W-:Y:S01]  /*0880*/  BSSY.RECONVERGENT B0, `(.L_x_61) ;  /* 0x000003f000007945 */ /* 0x000fe20003800200 */
[----:B------:R-:W0:Y:S02]  /*0890*/  @!P0 S2R R15, SR_CgaCtaId ;  /* 0x00000000000f8919 */ /* 0x000e240000008800 */
[----:B------:R-:W-:Y:S01]  /*08a0*/  UISETP.GT.AND UP1, UPT, UR11, 0x3f, UPT ;  /* 0x0000003f0b00788c */ /* 0x000fe2000bf24270 */
[----:B0-----:R-:W-:-:S04]  /*08b0*/  @!P0 LEA R15, R15, R14, 0x18 ;  /* 0x0000000e0f0f8211 */ /* 0x001fc800078ec0ff */
[----:B------:R-:W-:-:S05]  /*08c0*/  @!P0 LEA R15, R16, R15, 0x2 ;  /* 0x0000000f100f8211 */ /* 0x000fca00078e10ff */
[----:B--2---:R0:W-:Y:S01]  /*08d0*/  @!P0 STS [R15], R12 ;  /* 0x0000000c0f008388 */ /* 0x0041e20000000800 */
        /* <DEDUP_REMOVED lines=8> */
[----:B------:R-:W-:Y:S01]  /*0960*/  HFMA2 R17, -RZ, RZ, 0, 9.5367431640625e-07 ;  /* 0x00000010ff117431 */ /* 0x000fe200000001ff */
[----:B------:R-:W-:-:S05]  /*0970*/  PRMT R16, R45, 0x9910, RZ ;  /* 0x000099102d107816 */ /* 0x000fca00000000ff */
[----:B------:R-:W-:-:S05]  /*0980*/  IMAD.WIDE R16, R16, R17, UR6 ;  /* 0x0000000610107e25 */ /* 0x000fca000f8e0211 */
[----:B------:R-:W2:Y:S01]  /*0990*/  LDG.E.128 R12, desc[UR14][R16.64] ;  /* 0x0000000e100c7981 */ /* 0x000ea2000c1e1d00 */
[----:B------:R-:W-:Y:S02]  /*09a0*/  ISETP.NE.AND P1, PT, R18, RZ, PT ;  /* 0x000000ff1200720c */ /* 0x000fe40003f25270 */
[----:B------:R-:W-:Y:S01]  /*09b0*/  MOV R52, R44 ;  /* 0x0000002c00347202 */ /* 0x000fe20000000f00 */
[----:B--2---:R0:W-:Y:S10]  /*09c0*/  STS.128 [R42+0x100], R12 ;  /* 0x0001000c2a007388 */ /* 0x0041f40000000c00 */
[----:B------:R-:W-:Y:S05]  /*09d0*/  @!P1 BRA `(.L_x_64) ;  /* 0x0000000000349947 */ /* 0x000fea0003800000 */
[----:B0-----:R-:W-:Y:S01]  /*09e0*/  LOP3.LUT R12, R43, 0x3, RZ, 0xc0, !PT ;  /* 0x000000032b0c7812 */ /* 0x001fe200078ec0ff */
[----:B------:R-:W-:-:S03]  /*09f0*/  USHF.L.U32 UR9, UR16, 0x4, URZ ;  /* 0x0000000410097899 */ /* 0x000fc600080006ff */
[----:B------:R-:W-:Y:S01]  /*0a00*/  ISETP.NE.AND P1, PT, R12, 0x1, PT ;  /* 0x000000010c00780c */ /* 0x000fe20003f25270 */
[----:B------:R-:W-:-:S12]  /*0a10*/  IMAD.WIDE R12, R0, 0x10, R16 ;  /* 0x00000010000c7825 */ /* 0x000fd800078e0210 */
[----:B------:R-:W-:-:S05]  /*0a20*/  @P1 IADD3 R16, P2, PT, R12, UR9, RZ ;  /* 0x000000090c101c10 */ /* 0x000fca000ff5e0ff */
[----:B------:R-:W-:Y:S02]  /*0a30*/  @P1 IMAD.X R17, RZ, RZ, R13, P2 ;  /* 0x000000ffff111224 */ /* 0x000fe400010e060d */
[----:B------:R-:W2:Y:S04]  /*0a40*/  LDG.E.128 R12, desc[UR14][R12.64] ;  /* 0x0000000e0c0c7981 */ /* 0x000ea8000c1e1d00 */
[----:B------:R-:W3:Y:S01]  /*0a50*/  @P1 LDG.E.128 R16, desc[UR14][R16.64] ;  /* 0x0000000e10101981 */ /* 0x000ee2000c1e1d00 */
[----:B------:R-:W-:Y:S02]  /*0a60*/  IADD3 R20, PT, PT, R42, UR9, RZ ;  /* 0x000000092a147c10 */ /* 0x000fe4000fffe0ff */
[----:B------:R-:W-:-:S05]  /*0a70*/  IADD3 R52, PT, PT, R44, UR16, RZ ;  /* 0x000000102c347c10 */ /* 0x000fca000fffe0ff */
[----:B------:R-:W-:Y:S01]  /*0a80*/  @P1 VIADD R52, R52, UR16 ;  /* 0x0000001034341c36 */ /* 0x000fe20008000000 */
[----:B--2---:R1:W-:Y:S04]  /*0a90*/  STS.128 [R42+UR9+0x100], R12 ;  /* 0x0001000c2a007988 */ /* 0x0043e80008000c09 */
[----:B---3--:R1:W-:Y:S02]  /*0aa0*/  @P1 STS.128 [R20+UR9+0x100], R16 ;  /* 0x0001001014001988 */ /* 0x0083e40008000c09 */
.L_x_64:
[----:B------:R-:W-:Y:S05]  /*0ab0*/  BSYNC.RECONVERGENT B1 ;  /* 0x0000000000017941 */ /* 0x000fea0003800200 */
.L_x_63:
[----:B------:R-:W-:Y:S05]  /*0ac0*/  @!P0 BRA `(.L_x_62) ;  /* 0x0000000000688947 */ /* 0x000fea0003800000 */
[----:B01----:R-:W0:Y:S01]  /*0ad0*/  S2R R13, SR_CgaCtaId ;  /* 0x00000000000d7919 */ /* 0x003e220000008800 */
[----:B------:R-:W-:-:S04]  /*0ae0*/  MOV R50, 0x400 ;  /* 0x0000040000327802 */ /* 0x000fc80000000f00 */
[----:B0-----:R-:W-:-:S07]  /*0af0*/  LEA R50, R13, R50, 0x18 ;  /* 0x000000320d327211 */ /* 0x001fce00078ec0ff */
.L_x_65:
[----:B------:R-:W-:-:S05]  /*0b00*/  HFMA2 R17, -RZ, RZ, 0, 9.5367431640625e-07 ;  /* 0x00000010ff117431 */ /* 0x000fca00000001ff */
[----:B------:R-:W-:-:S05]  /*0b10*/  IMAD.WIDE R16, R52, R17, UR6 ;  /* 0x0000000634107e25 */ /* 0x000fca000f8e0211 */
[----:B--2---:R0:W2:Y:S01]  /*0b20*/  LDG.E.128 R12, desc[UR14][R16.64] ;  /* 0x0000000e100c7981 */ /* 0x0040a2000c1e1d00 */
[----:B------:R-:W-:Y:S01]  /*0b30*/  USHF.L.U32 UR9, UR16, 0x4, URZ ;  /* 0x0000000410097899 */ /* 0x000fe200080006ff */
[----:B------:R-:W-:-:S05]  /*0b40*/  LEA R51, R52, R50, 0x4 ;  /* 0x0000003234337211 */ /* 0x000fca00078e20ff */
[----:B------:R-:W-:-:S05]  /*0b50*/  IADD3 R18, P0, PT, R16, UR9, RZ ;  /* 0x0000000910127c10 */ /* 0x000fca000ff1e0ff */
[----:B------:R-:W-:Y:S01]  /*0b60*/  IMAD.X R19, RZ, RZ, R17, P0 ;  /* 0x000000ffff137224 */ /* 0x000fe200000e0611 */
[----:B0-----:R-:W-:-:S04]  /*0b70*/  IADD3 R16, P0, PT, R18, UR9, RZ ;  /* 0x0000000912107c10 */ /* 0x001fc8000ff1e0ff */
[----:B------:R-:W-:Y:S02]  /*0b80*/  IADD3.X R17, PT, PT, RZ, R19, RZ, P0, !PT ;  /* 0x00000013ff117210 */ /* 0x000fe400007fe4ff */
[----:B------:R-:W-:-:S04]  /*0b90*/  IADD3 R20, P0, PT, R16, UR9, RZ ;  /* 0x0000000910147c10 */ /* 0x000fc8000ff1e0ff */
[----:B------:R-:W-:-:S06]  /*0ba0*/  IADD3.X R21, PT, PT, RZ, R17, RZ, P0, !PT ;  /* 0x00000011ff157210 */ /* 0x000fcc00007fe4ff */
[----:B------:R-:W3:Y:S04]  /*0bb0*/  LDG.E.128 R20, desc[UR14][R20.64] ;  /* 0x0000000e14147981 */ /* 0x000ee8000c1e1d00 */
[----:B--2---:R0:W-:Y:S04]  /*0bc0*/  STS.128 [R51+0x100], R12 ;  /* 0x0001000c33007388 */ /* 0x0041e80000000c00 */
[----:B0-----:R-:W2:Y:S04]  /*0bd0*/  LDG.E.128 R12, desc[UR14][R18.64] ;  /* 0x0000000e120c7981 */ /* 0x001ea8000c1e1d00 */
[----:B------:R-:W4:Y:S01]  /*0be0*/  LDG.E.128 R16, desc[UR14][R16.64] ;  /* 0x0000000e10107981 */ /* 0x000f22000c1e1d00 */
[----:B------:R-:W-:Y:S01]  /*0bf0*/  LEA R52, R0, R52, 0x2 ;  /* 0x0000003400347211 */ /* 0x000fe200078e10ff */
[----:B------:R-:W-:-:S03]  /*0c00*/  VIADD R53, R51, UR9 ;  /* 0x0000000933357c36 */ /* 0x000fc60008000000 */
[----:B------:R-:W-:Y:S01]  /*0c10*/  ISETP.GE.AND P0, PT, R52, UR17, PT ;  /* 0x0000001134007c0c */ /* 0x000fe2000bf06270 */
[----:B--2---:R-:W-:Y:S04]  /*0c20*/  STS.128 [R51+UR9+0x100], R12 ;  /* 0x0001000c33007988 */ /* 0x004fe80008000c09 */
[----:B----4-:R0:W-:Y:S02]  /*0c30*/  STS.128 [R53+UR9+0x100], R16 ;  /* 0x0001001035007988 */ /* 0x0101e40008000c09 */
[----:B0-----:R-:W-:-:S05]  /*0c40*/  IADD3 R53, PT, PT, R53, UR9, RZ ;  /* 0x0000000935357c10 */ /* 0x001fca000fffe0ff */
[----:B---3--:R2:W-:Y:S01]  /*0c50*/  STS.128 [R53+UR9+0x100], R20 ;  /* 0x0001001435007988 */ /* 0x0085e20008000c09 */
[----:B------:R-:W-:Y:S05]  /*0c60*/  @!P0 BRA `(.L_x_65) ;  /* 0xfffffffc00a48947 */ /* 0x000fea000383ffff */
.L_x_62:
[----:B------:R-:W-:Y:S05]  /*0c70*/  BSYNC.RECONVERGENT B0 ;  /* 0x0000000000007941 */ /* 0x000fea0003800200 */
.L_x_61:
[----:B------:R-:W-:Y:S01]  /*0c80*/  BAR.SYNC.DEFER_BLOCKING 0x0 ;  /* 0x0000000000007b1d */ /* 0x000fe20000010000 */
[----:B------:R-:W-:-:S05]  /*0c90*/  ISETP.GE.AND P0, PT, R48, RZ, PT ;  /* 0x000000ff3000720c */ /* 0x000fca0003f06270 */
[----:B------:R-:W-:Y:S08]  /*0ca0*/  BSSY.RECONVERGENT B0, `(.L_x_66) ;  /* 0x00000a2000007945 */ /* 0x000ff00003800200 */
[----:B------:R-:W-:Y:S05]  /*0cb0*/  @!P0 BRA `(.L_x_67) ;  /* 0x0000000800808947 */ /* 0x000fea0003800000 */
[----:B------:R-:W3:Y:S01]  /*0cc0*/  S2UR UR12, SR_CgaCtaId ;  /* 0x00000000000c79c3 */ /* 0x000ee20000008800 */
[----:B------:R-:W-:Y:S01]  /*0cd0*/  UMOV UR9, 0x400 ;  /* 0x0000040000097882 */ /* 0x000fe20000000000 */
[----:B--2---:R-:W-:Y:S01]  /*0ce0*/  IMAD.MOV.U32 R21, RZ, RZ, RZ ;  /* 0x000000ffff157224 */ /* 0x004fe200078e00ff */
[----:B------:R-:W2:Y:S01]  /*0cf0*/  LDCU UR18, c[0x0][0x380] ;  /* 0x00007000ff1277ac */ /* 0x000ea20008000800 */
[----:B------:R-:W-:Y:S01]  /*0d00*/  UMOV UR13, 0x10 ;  /* 0x00000010000d7882 */ /* 0x000fe20000000000 */
[----:B---3--:R-:W-:-:S04]  /*0d10*/  ULEA UR9, UR12, UR9, 0x18 ;  /* 0x000000090c097291 */ /* 0x008fc8000f8ec0ff */
[----:B--2---:R-:W-:-:S12]  /*0d20*/  UIADD3 UR12, UPT, UPT, UR9, 0x10, URZ ;  /* 0x00000010090c7890 */ /* 0x004fd8000fffe0ff */
.L_x_68:
[----:B-1----:R-:W-:Y:S01]  /*0d30*/  LEA R20, R48, UR9, 0x2 ;  /* 0x0000000930147c11 */ /* 0x002fe2000f8e10ff */
[----:B------:R-:W-:Y:S01]  /*0d40*/  LDS R51, [R27+UR9+0x100] ;  /* 0x000100091b337984 */ /* 0x000fe20008000800 */
[----:B------:R-:W-:Y:S01]  /*0d50*/  LEA R22, R47, UR9, 0x2 ;  /* 0x000000092f167c11 */ /* 0x000fe2000f8e10ff */
[----:B------:R-:W-:Y:S02]  /*0d60*/  UIADD3 UR13, UPT, UPT, UR13, 0x80, URZ ;  /* 0x000000800d0d7890 */ /* 0x000fe4000fffe0ff */
[----:B0-----:R-:W-:Y:S02]  /*0d70*/  LDS.128 R12, [UR12+-0x10] ;  /* 0xfffff00cff0c7984 */ /* 0x001fe40008000c00 */
[----:B------:R-:W-:Y:S02]  /*0d80*/  UISETP.NE.AND UP0, UPT, UR13, 0x110, UPT ;  /* 0x000001100d00788c */ /* 0x000fe4000bf05270 */
[----:B------:R-:W-:Y:S04]  /*0d90*/  LDS R20, [R20+0x100] ;  /* 0x0001000014147984 */ /* 0x000fe80000000800 */
[----:B------:R-:W0:Y:S04]  /*0da0*/  LDS R23, [R22+0x100] ;  /* 0x0001000016177984 */ /* 0x000e280000000800 */
[----:B------:R-:W1:Y:S04]  /*0db0*/  LDS R52, [R41+UR9+0x100] ;  /* 0x0001000929347984 */ /* 0x000e680008000800 */
[----:B------:R-:W-:Y:S04]  /*0dc0*/  LDS R18, [R25+UR9+0x100] ;  /* 0x0001000919127984 */ /* 0x000fe80008000800 */
[----:B------:R-:W2:Y:S04]  /*0dd0*/  LDS R19, [R39+UR9+0x100] ;  /* 0x0001000927137984 */ /* 0x000ea80008000800 */
[----:B------:R-:W-:Y:S04]  /*0de0*/  LDS R16, [R11+UR9+0x100] ;  /* 0x000100090b107984 */ /* 0x000fe80008000800 */
[----:B------:R-:W3:Y:S01]  /*0df0*/  LDS R17, [R37+UR9+0x100] ;  /* 0x0001000925117984 */ /* 0x000ee20008000800 */
[----:B0-----:R-:W-:-:S03]  /*0e00*/  FMUL R50, R20, R23 ;  /* 0x0000001714327220 */ /* 0x001fc60000400000 */
[----:B------:R-:W-:Y:S01]  /*0e10*/  LDS R23, [R31+UR9+0x100] ;  /* 0x000100091f177984 */ /* 0x000fe20008000800 */
[----:B------:R-:W-:Y:S01]  /*0e20*/  FFMA R12, R50, R12, R21 ;  /* 0x0000000c320c7223 */ /* 0x000fe20000000015 */
[----:B-1----:R-:W-:Y:S02]  /*0e30*/  FMUL R51, R51, R52 ;  /* 0x0000003433337220 */ /* 0x002fe40000400000 */
[----:B------:R-:W-:Y:S02]  /*0e40*/  LDS R21, [R2+UR9+0x100] ;  /* 0x0001000902157984 */ /* 0x000fe40008000800 */
[----:B------:R-:W-:Y:S02]  /*0e50*/  FFMA R51, R13, R51, R12 ;  /* 0x000000330d337223 */ /* 0x000fe4000000000c */
[----:B------:R-:W-:Y:S01]  /*0e60*/  LDS R12, [R5+UR9+0x100] ;  /* 0x00010009050c7984 */ /* 0x000fe20008000800 */
[----:B--2---:R-:W-:-:S03]  /*0e70*/  FMUL R18, R18, R19 ;  /* 0x0000001312127220 */ /* 0x004fc60000400000 */
[----:B------:R-:W0:Y:S01]  /*0e80*/  LDS R13, [R35+UR9+0x100] ;  /* 0x00010009230d7984 */ /* 0x000e220008000800 */
[----:B------:R-:W-:-:S03]  /*0e90*/  FFMA R20, R14, R18, R51 ;  /* 0x000000120e147223 */ /* 0x000fc60000000033 */
[----:B------:R-:W1:Y:S01]  /*0ea0*/  LDS R14, [R33+UR9+0x100] ;  /* 0x00010009210e7984 */ /* 0x000e620008000800 */
[----:B---3--:R-:W-:-:S03]  /*0eb0*/  FMUL R22, R16, R17 ;  /* 0x0000001110167220 */ /* 0x008fc60000400000 */
[----:B------:R-:W2:Y:S01]  /*0ec0*/  LDS.128 R16, [UR12] ;  /* 0x0000000cff107984 */ /* 0x000ea20008000c00 */
[----:B------:R-:W-:-:S03]  /*0ed0*/  FFMA R51, R15, R22, R20 ;  /* 0x000000160f337223 */ /* 0x000fc60000000014 */
[----:B------:R-:W3:Y:S04]  /*0ee0*/  LDS R22, [R3+UR9+0x100] ;  /* 0x0001000903167984 */ /* 0x000ee80008000800 */
[----:B------:R-:W-:Y:S04]  /*0ef0*/  LDS R20, [R4+UR9+0x100] ;  /* 0x0001000904147984 */ /* 0x000fe80008000800 */
[----:B------:R-:W4:Y:S01]  /*0f00*/  LDS R15, [R29+UR9+0x100] ;  /* 0x000100091d0f7984 */ /* 0x000f220008000800 */
[----:B------:R-:W-:-:S09]  /*0f10*/  ULEA UR9, UR18, UR9, 0x5 ;  /* 0x0000000912097291 */ /* 0x000fd2000f8e28ff */
[----:B------:R-:W-:Y:S01]  /*0f20*/  LDS R50, [R26+UR9] ;  /* 0x000000091a327984 */ /* 0x000fe20008000800 */
[----:B0-----:R-:W-:Y:S01]  /*0f30*/  FMUL R12, R12, R13 ;  /* 0x0000000d0c0c7220 */ /* 0x001fe20000400000 */
[----:B-1----:R-:W-:-:S03]  /*0f40*/  FMUL R14, R21, R14 ;  /* 0x0000000e150e7220 */ /* 0x002fc60000400000 */
[----:B--2---:R-:W-:Y:S01]  /*0f50*/  FFMA R12, R12, R16, R51 ;  /* 0x000000100c0c7223 */ /* 0x004fe20000000033 */
[----:B------:R-:W-:Y:S01]  /*0f60*/  LEA R16, R48, UR9, 0x2 ;  /* 0x0000000930107c11 */ /* 0x000fe2000f8e10ff */
[----:B------:R-:W0:Y:S01]  /*0f70*/  LDS R51, [R40+UR9] ;  /* 0x0000000928337984 */ /* 0x000e220008000800 */
[----:B---3--:R-:W-:Y:S01]  /*0f80*/  FMUL R22, R22, R23 ;  /* 0x0000001716167220 */ /* 0x008fe20000400000 */
[----:B------:R-:W-:Y:S01]  /*0f90*/  LEA R23, R47, UR9, 0x2 ;  /* 0x000000092f177c11 */ /* 0x000fe2000f8e10ff */
[----:B------:R-:W-:Y:S02]  /*0fa0*/  FFMA R17, R17, R14, R12 ;  /* 0x0000000e11117223 */ /* 0x000fe4000000000c */
[----:B------:R-:W-:Y:S02]  /*0fb0*/  LDS R16, [R16+0x100] ;  /* 0x0001000010107984 */ /* 0x000fe40000000800 */
[----:B------:R-:W-:Y:S02]  /*0fc0*/  FFMA R18, R18, R22, R17 ;  /* 0x0000001612127223 */ /* 0x000fe40000000011 */
[----:B------:R-:W1:Y:S01]  /*0fd0*/  LDS R23, [R23+0x100] ;  /* 0x0001000017177984 */ /* 0x000e620000000800 */
[----:B----4-:R-:W-:-:S03]  /*0fe0*/  FMUL R15, R20, R15 ;  /* 0x0000000f140f7220 */ /* 0x010fc60000400000 */
[----:B------:R-:W-:Y:S01]  /*0ff0*/  LDS R20, [R38+UR9] ;  /* 0x0000000926147984 */ /* 0x000fe20008000800 */
[----:B------:R-:W-:-:S03]  /*1000*/  FFMA R21, R19, R15, R18 ;  /* 0x0000000f13157223 */ /* 0x000fc60000000012 */
[----:B------:R-:W2:Y:S04]  /*1010*/  LDS.128 R12, [UR12+0x10] ;  /* 0x0000100cff0c7984 */ /* 0x000ea80008000c00 */
[----:B------:R-:W3:Y:S04]  /*1020*/  LDS R19, [R24+UR9] ;  /* 0x0000000918137984 */ /* 0x000ee80008000800 */
[----:B------:R-:W-:Y:S04]  /*1030*/  LDS R17, [R6+UR9] ;  /* 0x0000000906117984 */ /* 0x000fe80008000800 */
[----:B------:R-:W4:Y:S01]  /*1040*/  LDS R18, [R36+UR9] ;  /* 0x0000000924127984 */ /* 0x000f220008000800 */
[----:B0-----:R-:W-:Y:S01]  /*1050*/  FMUL R50, R50, R51 ;  /* 0x0000003332327220 */ /* 0x001fe20000400000 */
[----:B-1----:R-:W-:-:S02]  /*1060*/  FMUL R22, R16, R23 ;  /* 0x0000001710167220 */ /* 0x002fc40000400000 */
[----:B------:R-:W-:Y:S02]  /*1070*/  LDS R23, [R30+UR9] ;  /* 0x000000091e177984 */ /* 0x000fe40008000800 */
[----:B--2---:R-:W-:-:S04]  /*1080*/  FFMA R12, R22, R12, R21 ;  /* 0x0000000c160c7223 */ /* 0x004fc80000000015 */
[----:B------:R-:W-:Y:S01]  /*1090*/  FFMA R21, R13, R50, R12 ;  /* 0x000000320d157223 */ /* 0x000fe2000000000c */
[----:B---3--:R-:W-:Y:S01]  /*10a0*/  FMUL R19, R19, R20 ;  /* 0x0000001413137220 */ /* 0x008fe20000400000 */
[----:B------:R-:W-:Y:S03]  /*10b0*/  LDS R12, [R7+UR9] ;  /* 0x00000009070c7984 */ /* 0x000fe60008000800 */
[----:B------:R-:W-:Y:S01]  /*10c0*/  FFMA R20, R14, R19, R21 ;  /* 0x000000130e147223 */ /* 0x000fe20000000015 */
[----:B------:R-:W0:Y:S01]  /*10d0*/  LDS R13, [R34+UR9] ;  /* 0x00000009220d7984 */ /* 0x000e220008000800 */
[----:B----4-:R-:W-:-:S03]  /*10e0*/  FMUL R22, R17, R18 ;  /* 0x0000001211167220 */ /* 0x010fc60000400000 */
[----:B------:R-:W1:Y:S01]  /*10f0*/  LDS.128 R16, [UR12+0x20] ;  /* 0x0000200cff107984 */ /* 0x000e620008000c00 */
[----:B------:R-:W-:-:S03]  /*1100*/  FFMA R51, R15, R22, R20 ;  /* 0x000000160f337223 */ /* 0x000fc60000000014 */
[----:B------:R-:W-:Y:S04]  /*1110*/  LDS R21, [R8+UR9] ;  /* 0x0000000908157984 */ /* 0x000fe80008000800 */
[----:B------:R-:W2:Y:S04]  /*1120*/  LDS R14, [R32+UR9] ;  /* 0x00000009200e7984 */ /* 0x000ea80008000800 */
[----:B------:R-:W3:Y:S04]  /*1130*/  LDS R22, [R9+UR9] ;  /* 0x0000000909167984 */ /* 0x000ee80008000800 */
[----:B------:R-:W-:Y:S04]  /*1140*/  LDS R20, [R10+UR9] ;  /* 0x000000090a147984 */ /* 0x000fe80008000800 */
[----:B------:R-:W4:Y:S01]  /*1150*/  LDS R15, [R28+UR9] ;  /* 0x000000091c0f7984 */ /* 0x000f220008000800 */
[----:B------:R-:W-:-:S09]  /*1160*/  ULEA UR9, UR18, UR9, 0x5 ;  /* 0x0000000912097291 */ /* 0x000fd2000f8e28ff */
[----:B------:R-:W-:Y:S01]  /*1170*/  LDS R50, [R26+UR9] ;  /* 0x000000091a327984 */ /* 0x000fe20008000800 */
[----:B0-----:R-:W-:-:S04]  /*1180*/  FMUL R12, R12, R13 ;  /* 0x0000000d0c0c7220 */ /* 0x001fc80000400000 */
[----:B-1----:R-:W-:Y:S01]  /*1190*/  FFMA R12, R12, R16, R51 ;  /* 0x000000100c0c7223 */ /* 0x002fe20000000033 */
[----:B------:R-:W-:Y:S01]  /*11a0*/  LEA R16, R48, UR9, 0x2 ;  /* 0x0000000930107c11 */ /* 0x000fe2000f8e10ff */
[----:B------:R-:W0:Y:S05]  /*11b0*/  LDS R51, [R40+UR9] ;  /* 0x0000000928337984 */ /* 0x000e2a0008000800 */
[----:B------:R-:W-:Y:S01]  /*11c0*/  LDS R16, [R16+0x100] ;  /* 0x0001000010107984 */ /* 0x000fe20000000800 */
[----:B--2---:R-:W-:Y:S01]  /*11d0*/  FMUL R14, R21, R14 ;  /* 0x0000000e150e7220 */ /* 0x004fe20000400000 */
[----:B---3--:R-:W-:Y:S01]  /*11e0*/  FMUL R22, R22, R23 ;  /* 0x0000001716167220 */ /* 0x008fe20000400000 */
[----:B------:R-:W-:-:S02]  /*11f0*/  LEA R23, R47, UR9, 0x2 ;  /* 0x000000092f177c11 */ /* 0x000fc4000f8e10ff */
[----:B------:R-:W-:-:S04]  /*1200*/  FFMA R17, R17, R14, R12 ;  /* 0x0000000e11117223 */ /* 0x000fc8000000000c */
[----:B------:R-:W-:Y:S01]  /*1210*/  FFMA R18, R18, R22, R17 ;  /* 0x0000001612127223 */ /* 0x000fe20000000011 */
        /* <DEDUP_REMOVED lines=28> */
[----:B-1----:R-:W-:Y:S02]  /*13e0*/  FFMA R12, R12, R16, R51 ;  /* 0x000000100c0c7223 */ /* 0x002fe40000000033 */
[----:B------:R-:W0:Y:S04]  /*13f0*/  LDS R51, [R40+UR9] ;  /* 0x0000000928337984 */ /* 0x000e280008000800 */
[----:B------:R-:W-:Y:S01]  /*1400*/  LDS R16, [R6+UR9] ;  /* 0x0000000906107984 */ /* 0x000fe20008000800 */
[----:B--2---:R-:W-:Y:S01]  /*1410*/  FMUL R14, R21, R14 ;  /* 0x0000000e150e7220 */ /* 0x004fe20000400000 */
[----:B------:R-:W-:-:S03]  /*1420*/  LEA R21, R48, UR9, 0x2 ;  /* 0x0000000930157c11 */ /* 0x000fc6000f8e10ff */
[----:B------:R-:W-:Y:S01]  /*1430*/  FFMA R17, R17, R14, R12 ;  /* 0x0000000e11117223 */ /* 0x000fe2000000000c */
[----:B---3--:R-:W-:Y:S01]  /*1440*/  FMUL R23, R22, R23 ;  /* 0x0000001716177220 */ /* 0x008fe20000400000 */
[----:B------:R-:W-:-:S03]  /*1450*/  LEA R22, R47, UR9, 0x2 ;  /* 0x000000092f167c11 */ /* 0x000fc6000f8e10ff */
[----:B------:R-:W-:Y:S02]  /*1460*/  FFMA R12, R18, R23, R17 ;  /* 0x00000017120c7223 */ /* 0x000fe40000000011 */
[----:B------:R-:W-:Y:S01]  /*1470*/  LDS R18, [R21+0x100] ;  /* 0x0001000015127984 */ /* 0x000fe20000000800 */
[----:B----4-:R-:W-:-:S03]  /*1480*/  FMUL R15, R20, R15 ;  /* 0x0000000f140f7220 */ /* 0x010fc60000400000 */
[----:B------:R-:W1:Y:S01]  /*1490*/  LDS R23, [R22+0x100] ;  /* 0x0001000016177984 */ /* 0x000e620000000800 */
[----:B------:R-:W-:-:S03]  /*14a0*/  FFMA R52, R19, R15, R12 ;  /* 0x0000000f13347223 */ /* 0x000fc6000000000c */
[----:B------:R-:W2:Y:S04]  /*14b0*/  LDS.128 R12, [UR12+0x50] ;  /* 0x0000500cff0c7984 */ /* 0x000ea80008000c00 */
[----:B------:R-:W-:Y:S04]  /*14c0*/  LDS R19, [R24+UR9] ;  /* 0x0000000918137984 */ /* 0x000fe80008000800 */
[----:B------:R-:W3:Y:S04]  /*14d0*/  LDS R20, [R38+UR9] ;  /* 0x0000000926147984 */ /* 0x000ee80008000800 */
[----:B------:R-:W4:Y:S01]  /*14e0*/  LDS R17, [R36+UR9] ;  /* 0x0000000924117984 */ /* 0x000f220008000800 */
[----:B0-----:R-:W-:-:S03]  /*14f0*/  FMUL R50, R50, R51 ;  /* 0x0000003332327220 */ /* 0x001fc60000400000 */
[----:B------:R-:W-:Y:S04]  /*1500*/  LDS R22, [R8+UR9] ;  /* 0x0000000908167984 */ /* 0x000fe80008000800 */
[----:B------:R-:W0:Y:S01]  /*1510*/  LDS R51, [R32+UR9] ;  /* 0x0000000920337984 */ /* 0x000e220008000800 */
[----:B-1----:R-:W-:-:S03]  /*1520*/  FMUL R23, R18, R23 ;  /* 0x0000001712177220 */ /* 0x002fc60000400000 */
[----:B------:R-:W-:Y:S01]  /*1530*/  LDS R18, [R9+UR9] ;  /* 0x0000000909127984 */ /* 0x000fe20008000800 */
[----:B--2---:R-:W-:-:S03]  /*1540*/  FFMA R12, R23, R12, R52 ;  /* 0x0000000c170c7223 */ /* 0x004fc60000000034 */
[----:B------:R-:W-:Y:S01]  /*1550*/  LDS R23, [R34+UR9] ;  /* 0x0000000922177984 */ /* 0x000fe20008000800 */
[----:B------:R-:W-:Y:S01]  /*1560*/  FFMA R13, R13, R50, R12 ;  /* 0x000000320d0d7223 */ /* 0x000fe2000000000c */
[----:B---3--:R-:W-:Y:S02]  /*1570*/  FMUL R19, R19, R20 ;  /* 0x0000001413137220 */ /* 0x008fe40000400000 */
[----:B------:R-:W1:Y:S02]  /*1580*/  LDS R20, [R7+UR9] ;  /* 0x0000000907147984 */ /* 0x000e640008000800 */
[----:B------:R-:W-:Y:S01]  /*1590*/  FFMA R14, R14, R19, R13 ;  /* 0x000000130e0e7223 */ /* 0x000fe2000000000d */
[----:B----4-:R-:W-:Y:S01]  /*15a0*/  FMUL R16, R16, R17 ;  /* 0x0000001110107220 */ /* 0x010fe20000400000 */
[----:B------:R-:W2:Y:S03]  /*15b0*/  LDS R19, [R30+UR9] ;  /* 0x000000091e137984 */ /* 0x000ea60008000800 */
[----:B------:R-:W-:Y:S01]  /*15c0*/  FFMA R21, R15, R16, R14 ;  /* 0x000000100f157223 */ /* 0x000fe2000000000e */
[----:B------:R-:W-:Y:S01]  /*15d0*/  LDS R17, [R10+UR9] ;  /* 0x000000090a117984 */ /* 0x000fe20008000800 */
[----:B0-----:R-:W-:-:S03]  /*15e0*/  FMUL R22, R22, R51 ;  /* 0x0000003316167220 */ /* 0x001fc60000400000 */
[----:B------:R-:W0:Y:S01]  /*15f0*/  LDS.128 R12, [UR12+0x60] ;  /* 0x0000600cff0c7984 */ /* 0x000e220008000c00 */
[----:B------:R-:W-:-:S03]  /*1600*/  UIADD3 UR12, UPT, UPT, UR12, 0x80, URZ ;  /* 0x000000800c0c7890 */ /* 0x000fc6000fffe0ff */
[----:B------:R-:W3:Y:S01]  /*1610*/  LDS R16, [R28+UR9] ;  /* 0x000000091c107984 */ /* 0x000ee20008000800 */
[----:B------:R-:W-:Y:S01]  /*1620*/  ULEA UR9, UR18, UR9, 0x5 ;  /* 0x0000000912097291 */ /* 0x000fe2000f8e28ff */
[----:B-1----:R-:W-:Y:S01]  /*1630*/  FMUL R20, R20, R23 ;  /* 0x0000001714147220 */ /* 0x002fe20000400000 */
[----:B--2---:R-:W-:-:S03]  /*1640*/  FMUL R18, R18, R19 ;  /* 0x0000001312127220 */ /* 0x004fc60000400000 */
[----:B0-----:R-:W-:-:S04]  /*1650*/  FFMA R12, R20, R12, R21 ;  /* 0x0000000c140c7223 */ /* 0x001fc80000000015 */
[----:B------:R-:W-:Y:S01]  /*1660*/  FFMA R13, R13, R22, R12 ;  /* 0x000000160d0d7223 */ /* 0x000fe2000000000c */
[----:B---3--:R-:W-:-:S03]  /*1670*/  FMUL R16, R17, R16 ;  /* 0x0000001011107220 */ /* 0x008fc60000400000 */
[----:B------:R-:W-:-:S04]  /*1680*/  FFMA R14, R14, R18, R13 ;  /* 0x000000120e0e7223 */ /* 0x000fc8000000000d */
[----:B------:R-:W-:Y:S01]  /*1690*/  FFMA R21, R15, R16, R14 ;  /* 0x000000100f157223 */ /* 0x000fe2000000000e */
[----:B------:R-:W-:Y:S06]  /*16a0*/  BRA.U UP0, `(.L_x_68) ;  /* 0xfffffff500a07547 */ /* 0x000fec000b83ffff */
[----:B------:R-:W-:-:S07]  /*16b0*/  FADD R46, R46, R21 ;  /* 0x000000152e2e7221 */ /* 0x000fce0000000000 */
.L_x_67:
[----:B------:R-:W-:Y:S05]  /*16c0*/  BSYNC.RECONVERGENT B0 ;  /* 0x0000000000007941 */ /* 0x000fea0003800200 */
.L_x_66:
[----:B------:R-:W-:Y:S01]  /*16d0*/  BAR.SYNC.DEFER_BLOCKING 0x0 ;  /* 0x0000000000007b1d */ /* 0x000fe20000010000 */
[----:B------:R-:W-:-:S05]  /*16e0*/  UIMAD.WIDE UR4, UR8, 0x4, UR4 ;  /* 0x00000004080478a5 */ /* 0x000fca000f8e0204 */
[----:B------:R-:W3:Y:S02]  /*16f0*/  LDCU UR18, c[0x0][0x380] ;  /* 0x00007000ff1277ac */ /* 0x000ee40008000800 */
[----:B---3--:R-:W-:-:S04]  /*1700*/  UIMAD UR9, UR8, UR18, URZ ;  /* 0x00000012080972a4 */ /* 0x008fc8000f8e02ff */
[----:B------:R-:W-:Y:S01]  /*1710*/  UIMAD.WIDE UR6, UR9, 0x4, UR6 ;  /* 0x00000004090678a5 */ /* 0x000fe2000f8e0206 */
[----:B------:R-:W-:Y:S11]  /*1720*/  BRA.U UP1, `(.L_x_69) ;  /* 0xfffffff101387547 */ /* 0x000ff6000b83ffff */
.L_x_60:
        /* <DEDUP_REMOVED lines=8> */
[----:B------:R-:W-:-:S05]  /*17b0*/  HFMA2 R2, -RZ, RZ, 0, 2.384185791015625e-07 ;  /* 0x00000004ff027431 */ /* 0x000fca00000001ff */
[----:B------:R-:W-:-:S06]  /*17c0*/  IMAD.WIDE.U32 R2, R5, R2, UR4 ;  /* 0x0000000405027e25 */ /* 0x000fcc000f8e0002 */
[----:B------:R-:W3:Y:S01]  /*17d0*/  LDG.E R2, desc[UR14][R2.64] ;  /* 0x0000000e02027981 */ /* 0x000ee2000c1e1900 */
[----:B------:R-:W4:Y:S01]  /*17e0*/  S2UR UR9, SR_CgaCtaId ;  /* 0x00000000000979c3 */ /* 0x000f220000008800 */
[----:B------:R-:W-:Y:S02]  /*17f0*/  UMOV UR8, 0x400 ;  /* 0x0000040000087882 */ /* 0x000fe40000000000 */
[----:B----4-:R-:W-:-:S06]  /*1800*/  ULEA UR8, UR9, UR8, 0x18 ;  /* 0x0000000809087291 */ /* 0x010fcc000f8ec0ff */
[----:B------:R-:W-:-:S05]  /*1810*/  LEA R5, R5, UR8, 0x2 ;  /* 0x0000000805057c11 */ /* 0x000fca000f8e10ff */
[----:B---3--:R3:W-:Y:S02]  /*1820*/  STS [R5], R2 ;  /* 0x0000000205007388 */ /* 0x0087e40000000800 */
.L_x_72:
[----:B------:R-:W-:Y:S05]  /*1830*/  BSYNC.RECONVERGENT B0 ;  /* 0x0000000000007941 */ /* 0x000fea0003800200 */
.L_x_71:
[----:B------:R-:W-:Y:S04]  /*1840*/  BSSY.RECONVERGENT B0, `(.L_x_73) ;  /* 0x000004e000007945 */ /* 0x000fe80003800200 */
[----:B------:R-:W-:Y:S05]  /*1850*/  @!P1 BRA `(.L_x_74) ;  /* 0x0000000400309947 */ /* 0x000fea0003800000 */
[----:B------:R-:W4:Y:S01]  /*1860*/  I2F.U32.RP R7, UR16 ;  /* 0x0000001000077d06 */ /* 0x000f220008209000 */
[----:B------:R-:W-:Y:S01]  /*1870*/  IADD3 R6, PT, PT, R49, UR16, RZ ;  /* 0x0000001031067c10 */ /* 0x000fe2000fffe0ff */
[----:B------:R-:W-:Y:S01]  /*1880*/  BSSY.RECONVERGENT B1, `(.L_x_75) ;  /* 0x000002c000017945 */ /* 0x000fe20003800200 */
[----:B------:R-:W-:Y:S02]  /*1890*/  ISETP.NE.U32.AND P2, PT, RZ, UR16, PT ;  /* 0x00000010ff007c0c */ /* 0x000fe4000bf45070 */
[C---:B------:R-:W-:Y:S02]  /*18a0*/  ISETP.GE.AND P0, PT, R6.reuse, UR12, PT ;  /* 0x0000000c06007c0c */ /* 0x040fe4000bf06270 */
[----:B------:R-:W-:Y:S02]  /*18b0*/  VIMNMX R4, PT, PT, R6, UR12, !PT ;  /* 0x0000000c06047c48 */ /* 0x000fe4000ffe0100 */
[----:B---3--:R-:W-:-:S04]  /*18c0*/  SEL R5, RZ, 0x1, P0 ;  /* 0x00000001ff057807 */ /* 0x008fc80000000000 */
[----:B------:R-:W-:Y:S01]  /*18d0*/  IADD3 R4, PT, PT, R4, -R6, -R5 ;  /* 0x8000000604047210 */ /* 0x000fe20007ffe805 */
[----:B----4-:R-:W3:Y:S02]  /*18e0*/  MUFU.RCP R7, R7 ;  /* 0x0000000700077308 */ /* 0x010ee40000001000 */
[----:B---3--:R-:W-:-:S06]  /*18f0*/  IADD3 R2, PT, PT, R7, 0xffffffe, RZ ;  /* 0x0ffffffe07027810 */ /* 0x008fcc0007ffe0ff */
[----:B------:R3:W4:Y:S02]  /*1900*/  F2I.FTZ.U32.TRUNC.NTZ R3, R2 ;  /* 0x0000000200037305 */ /* 0x000724000021f000 */
[----:B---3--:R-:W-:Y:S01]  /*1910*/  MOV R2, RZ ;  /* 0x000000ff00027202 */ /* 0x008fe20000000f00 */
[----:B----4-:R-:W-:-:S04]  /*1920*/  IMAD.MOV R9, RZ, RZ, -R3 ;  /* 0x000000ffff097224 */ /* 0x010fc800078e0a03 */
[----:B------:R-:W-:-:S04]  /*1930*/  IMAD R9, R9, UR16, RZ ;  /* 0x0000001009097c24 */ /* 0x000fc8000f8e02ff */
[----:B------:R-:W-:-:S06]  /*1940*/  IMAD.HI.U32 R9, R3, R9, R2 ;  /* 0x0000000903097227 */ /* 0x000fcc00078e0002 */
[----:B------:R-:W-:-:S04]  /*1950*/  IMAD.HI.U32 R2, R9, R4, RZ ;  /* 0x0000000409027227 */ /* 0x000fc800078e00ff */
[----:B------:R-:W-:-:S04]  /*1960*/  IMAD.MOV R3, RZ, RZ, -R2 ;  /* 0x000000ffff037224 */ /* 0x000fc800078e0a02 */
[----:B------:R-:W-:-:S05]  /*1970*/  IMAD R4, R3, UR16, R4 ;  /* 0x0000001003047c24 */ /* 0x000fca000f8e0204 */
[----:B------:R-:W-:-:S13]  /*1980*/  ISETP.GE.U32.AND P0, PT, R4, UR16, PT ;  /* 0x0000001004007c0c */ /* 0x000fda000bf06070 */
[----:B------:R-:W-:Y:S02]  /*1990*/  @P0 IADD3 R4, PT, PT, R4, -UR16, RZ ;  /* 0x8000001004040c10 */ /* 0x000fe4000fffe0ff */
[----:B------:R-:W-:Y:S02]  /*19a0*/  @P0 IADD3 R2, PT, PT, R2, 0x1, RZ ;  /* 0x0000000102020810 */ /* 0x000fe40007ffe0ff */
[----:B------:R-:W-:-:S13]  /*19b0*/  ISETP.GE.U32.AND P1, PT, R4, UR16, PT ;  /* 0x0000001004007c0c */ /* 0x000fda000bf26070 */
[----:B------:R-:W-:Y:S01]  /*19c0*/  @P1 VIADD R2, R2, 0x1 ;  /* 0x0000000102021836 */ /* 0x000fe20000000000 */
[----:B------:R-:W-:-:S04]  /*19d0*/  @!P2 LOP3.LUT R2, RZ, UR16, RZ, 0x33, !PT ;  /* 0x00000010ff02ac12 */ /* 0x000fc8000f8e33ff */
[----:B------:R-:W-:-:S04]  /*19e0*/  IADD3 R2, PT, PT, R5, R2, RZ ;  /* 0x0000000205027210 */ /* 0x000fc80007ffe0ff */
[C---:B------:R-:W-:Y:S02]  /*19f0*/  LOP3.LUT R3, R2.reuse, 0x3, RZ, 0xc0, !PT ;  /* 0x0000000302037812 */ /* 0x040fe400078ec0ff */
[----:B------:R-:W-:Y:S02]  /*1a00*/  ISETP.GE.U32.AND P1, PT, R2, 0x3, PT ;  /* 0x000000030200780c */ /* 0x000fe40003f26070 */
[----:B------:R-:W-:-:S13]  /*1a10*/  ISETP.NE.AND P0, PT, R3, 0x3, PT ;  /* 0x000000030300780c */ /* 0x000fda0003f05270 */
[----:B------:R-:W-:Y:S05]  /*1a20*/  @!P0 BRA `(.L_x_76) ;  /* 0x0000000000448947 */ /* 0x000fea0003800000 */
[----:B------:R-:W3:Y:S01]  /*1a30*/  S2UR UR9, SR_CgaCtaId ;  /* 0x00000000000979c3 */ /* 0x000ee20000008800 */
[----:B------:R-:W-:Y:S01]  /*1a40*/  UMOV UR8, 0x400 ;  /* 0x0000040000087882 */ /* 0x000fe20000000000 */
[----:B------:R-:W-:-:S04]  /*1a50*/  IADD3 R2, PT, PT, R2, 0x1, RZ ;  /* 0x0000000102027810 */ /* 0x000fc80007ffe0ff */
[----:B------:R-:W-:-:S05]  /*1a60*/  LOP3.LUT R3, R2, 0x3, RZ, 0xc0, !PT ;  /* 0x0000000302037812 */ /* 0x000fca00078ec0ff */
[----:B------:R-:W-:Y:S01]  /*1a70*/  IMAD.MOV R4, RZ, RZ, -R3 ;  /* 0x000000ffff047224 */ /* 0x000fe200078e0a03 */
[----:B---3--:R-:W-:-:S06]  /*1a80*/  ULEA UR8, UR9, UR8, 0x18 ;  /* 0x0000000809087291 */ /* 0x008fcc000f8ec0ff */
[----:B------:R-:W-:-:S04]  /*1a90*/  LEA R2, R49, UR8, 0x2 ;  /* 0x0000000831027c11 */ /* 0x000fc8000f8e10ff */
[----:B------:R-:W-:-:S07]  /*1aa0*/  IADD3 R5, PT, PT, R2, 0x100, RZ ;  /* 0x0000010002057810 */ /* 0x000fce0007ffe0ff */
.L_x_77:
[----:B------:R-:W-:-:S05]  /*1ab0*/  HFMA2 R2, -RZ, RZ, 0, 2.384185791015625e-07 ;  /* 0x00000004ff027431 */ /* 0x000fca00000001ff */
[----:B------:R-:W-:-:S06]  /*1ac0*/  IMAD.WIDE R2, R49, R2, UR6 ;  /* 0x0000000631027e25 */ /* 0x000fcc000f8e0202 */
[----:B------:R-:W3:Y:S01]  /*1ad0*/  LDG.E R2, desc[UR14][R2.64] ;  /* 0x0000000e02027981 */ /* 0x000ee2000c1e1900 */
[----:B------:R-:W-:Y:S01]  /*1ae0*/  VIADD R4, R4, 0x1 ;  /* 0x0000000104047836 */ /* 0x000fe20000000000 */
[----:B------:R-:W-:-:S04]  /*1af0*/  IADD3 R49, PT, PT, R49, UR16, RZ ;  /* 0x0000001031317c10 */ /* 0x000fc8000fffe0ff */
[----:B------:R-:W-:Y:S01]  /*1b00*/  ISETP.NE.AND P0, PT, R4, RZ, PT ;  /* 0x000000ff0400720c */ /* 0x000fe20003f05270 */
[----:B---3--:R3:W-:Y:S02]  /*1b10*/  STS [R5], R2 ;  /* 0x0000000205007388 */ /* 0x0087e40000000800 */
[----:B---3--:R-:W-:-:S10]  /*1b20*/  LEA R5, R0, R5, 0x2 ;  /* 0x0000000500057211 */ /* 0x008fd400078e10ff */
[----:B------:R-:W-:Y:S05]  /*1b30*/  @P0 BRA `(.L_x_77) ;  /* 0xfffffffc00dc0947 */ /* 0x000fea000383ffff */
.L_x_76:
[----:B------:R-:W-:Y:S05]  /*1b40*/  BSYNC.RECONVERGENT B1 ;  /* 0x0000000000017941 */ /* 0x000fea0003800200 */
.L_x_75:
[----:B------:R-:W-:Y:S05]  /*1b50*/  @!P1 BRA `(.L_x_74) ;  /* 0x0000000000709947 */ /* 0x000fea0003800000 */
[----:B------:R-:W0:Y:S01]  /*1b60*/  S2R R3, SR_CgaCtaId ;  /* 0x0000000000037919 */ /* 0x000e220000008800 */
[----:B------:R-:W3:Y:S01]  /*1b70*/  LDC R11, c[0x0][0x360] ;  /* 0x0000d800ff0b7b82 */ /* 0x000ee20000000800 */
[----:B------:R-:W-:Y:S01]  /*1b80*/  MOV R0, 0x400 ;  /* 0x0000040000007802 */ /* 0x000fe20000000f00 */
[----:B---3--:R-:W-:-:S03]  /*1b90*/  IMAD.SHL.U32 R11, R11, 0x4, RZ ;  /* 0x000000040b0b7824 */ /* 0x008fc600078e00ff */
[----:B01----:R-:W-:-:S07]  /*1ba0*/  LEA R14, R3, R0, 0x18 ;  /* 0x00000000030e7211 */ /* 0x003fce00078ec0ff */
.L_x_78:
[----:B0-----:R-:W-:-:S05]  /*1bb0*/  MOV R8, 0x4 ;  /* 0x0000000400087802 */ /* 0x001fca0000000f00 */
[----:B------:R-:W-:-:S03]  /*1bc0*/  IMAD.WIDE R8, R49, R8, UR6 ;  /* 0x0000000631087e25 */ /* 0x000fc6000f8e0208 */
[----:B------:R-:W-:-:S03]  /*1bd0*/  IADD3 R2, P0, PT, R8, R11, RZ ;  /* 0x0000000b08027210 */ /* 0x000fc60007f1e0ff */
[----:B------:R-:W3:Y:S01]  /*1be0*/  LDG.E R8, desc[UR14][R8.64] ;  /* 0x0000000e08087981 */ /* 0x000ee2000c1e1900 */
[----:B------:R-:W-:Y:S02]  /*1bf0*/  IADD3.X R3, PT, PT, RZ, R9, RZ, P0, !PT ;  /* 0x00000009ff037210 */ /* 0x000fe400007fe4ff */
[----:B------:R-:W-:-:S03]  /*1c00*/  IADD3 R4, P0, PT, R11, R2, RZ ;  /* 0x000000020b047210 */ /* 0x000fc60007f1e0ff */
[----:B------:R-:W4:Y:S02]  /*1c10*/  LDG.E R2, desc[UR14][R2.64] ;  /* 0x0000000e02027981 */ /* 0x000f24000c1e1900 */
[----:B------:R-:W-:Y:S01]  /*1c20*/  IMAD.X R5, RZ, RZ, R3, P0 ;  /* 0x000000ffff057224 */ /* 0x000fe200000e0603 */
[----:B------:R-:W-:-:S04]  /*1c30*/  IADD3 R6, P0, PT, R11, R4, RZ ;  /* 0x000000040b067210 */ /* 0x000fc80007f1e0ff */
[----:B------:R-:W-:Y:S01]  /*1c40*/  IADD3.X R7, PT, PT, RZ, R5, RZ, P0, !PT ;  /* 0x00000005ff077210 */ /* 0x000fe200007fe4ff */
[----:B------:R-:W5:Y:S04]  /*1c50*/  LDG.E R4, desc[UR14][R4.64] ;  /* 0x0000000e04047981 */ /* 0x000f68000c1e1900 */
[----:B------:R-:W2:Y:S01]  /*1c60*/  LDG.E R6, desc[UR14][R6.64] ;  /* 0x0000000e06067981 */ /* 0x000ea2000c1e1900 */
[----:B------:R-:W-:-:S05]  /*1c70*/  LEA R0, R49, R14, 0x2 ;  /* 0x0000000e31007211 */ /* 0x000fca00078e10ff */
[----:B------:R-:W-:-:S05]  /*1c80*/  IMAD.IADD R10, R11, 0x1, R0 ;  /* 0x000000010b0a7824 */ /* 0x000fca00078e0200 */
[----:B------:R-:W-:-:S04]  /*1c90*/  IADD3 R12, PT, PT, R11, R10, RZ ;  /* 0x0000000a0b0c7210 */ /* 0x000fc80007ffe0ff */
[C---:B------:R-:W-:Y:S01]  /*1ca0*/  IADD3 R13, PT, PT, R11.reuse, R12, RZ ;  /* 0x0000000c0b0d7210 */ /* 0x040fe20007ffe0ff */
[----:B------:R-:W-:-:S05]  /*1cb0*/  IMAD.IADD R49, R11, 0x1, R49 ;  /* 0x000000010b317824 */ /* 0x000fca00078e0231 */
[----:B------:R-:W-:Y:S01]  /*1cc0*/  ISETP.GE.AND P0, PT, R49, UR12, PT ;  /* 0x0000000c31007c0c */ /* 0x000fe2000bf06270 */
[----:B---3--:R0:W-:Y:S04]  /*1cd0*/  STS [R0+0x100], R8 ;  /* 0x0001000800007388 */ /* 0x0081e80000000800 */
[----:B----4-:R0:W-:Y:S04]  /*1ce0*/  STS [R10+0x100], R2 ;  /* 0x000100020a007388 */ /* 0x0101e80000000800 */
[----:B-----5:R0:W-:Y:S04]  /*1cf0*/  STS [R12+0x100], R4 ;  /* 0x000100040c007388 */ /* 0x0201e80000000800 */
[----:B--2---:R0:W-:Y:S01]  /*1d00*/  STS [R13+0x100], R6 ;  /* 0x000100060d007388 */ /* 0x0041e20000000800 */
[----:B------:R-:W-:Y:S05]  /*1d10*/  @!P0 BRA `(.L_x_78) ;  /* 0xfffffffc00a48947 */ /* 0x000fea000383ffff */
.L_x_74:
[----:B------:R-:W-:Y:S05]  /*1d20*/  BSYNC.RECONVERGENT B0 ;  /* 0x0000000000007941 */ /* 0x000fea0003800200 */
.L_x_73:
[----:B------:R-:W-:Y:S01]  /*1d30*/  BAR.SYNC.DEFER_BLOCKING 0x0 ;  /* 0x0000000000007b1d */ /* 0x000fe20000010000 */
[----:B------:R-:W-:-:S13]  /*1d40*/  ISETP.GE.AND P0, PT, R48, RZ, PT ;  /* 0x000000ff3000720c */ /* 0x000fda0003f06270 */
[----:B------:R-:W-:Y:S05]  /*1d50*/  @!P0 EXIT ;  /* 0x000000000000894d */ /* 0x000fea0003800000 */
[----:B------:R-:W-:Y:S01]  /*1d60*/  UISETP.GE.U32.AND UP0, UPT, UR11, 0x8, UPT ;  /* 0x000000080b00788c */ /* 0x000fe2000bf06070 */
[----:B------:R-:W-:Y:S01]  /*1d70*/  HFMA2 R33, -RZ, RZ, 0, 0 ;  /* 0x00000000ff217431 */ /* 0x000fe200000001ff */
[----:B0--3--:R-:W-:Y:S01]  /*1d80*/  MOV R2, RZ ;  /* 0x000000ff00027202 */ /* 0x009fe20000000f00 */
[----:B------:R-:W-:-:S06]  /*1d90*/  ULOP3.LUT UR19, UR11, 0x7, URZ, 0xc0, !UPT ;  /* 0x000000070b137892 */ /* 0x000fcc000f8ec0ff */
[----:B------:R-:W-:Y:S06]  /*1da0*/  BRA.U !UP0, `(.L_x_79) ;  /* 0x0000000508007547 */ /* 0x000fec000b800000 */
[----:B------:R-:W0:Y:S01]  /*1db0*/  S2UR UR9, SR_CgaCtaId ;  /* 0x00000000000979c3 */ /* 0x000e220000008800 */
[----:B------:R-:W-:Y:S01]  /*1dc0*/  ULOP3.LUT UR12, UR11, 0x7ffffff8, URZ, 0xc0, !UPT ;  /* 0x7ffffff80b0c7892 */ /* 0x000fe2000f8ec0ff */
[----:B------:R-:W-:Y:S01]  /*1dd0*/  LEA R3, R48, 0x100, 0x2 ;  /* 0x0000010030037811 */ /* 0x000fe200078e10ff */
[----:B------:R-:W-:Y:S01]  /*1de0*/  IMAD.U32 R24, RZ, RZ, UR18 ;  /* 0x00000012ff187e24 */ /* 0x000fe2000f8e00ff */
[----:B-1----:R-:W-:Y:S01]  /*1df0*/  LEA R12, R47, 0x100, 0x2 ;  /* 0x000001002f0c7811 */ /* 0x002fe200078e10ff */
[----:B------:R-:W-:Y:S01]  /*1e00*/  UMOV UR8, 0x400 ;  /* 0x0000040000087882 */ /* 0x000fe20000000000 */
[----:B------:R-:W-:Y:S01]  /*1e10*/  MOV R33, RZ ;  /* 0x000000ff00217202 */ /* 0x000fe20000000f00 */
[C---:B--2---:R-:W-:Y:S01]  /*1e20*/  IMAD R21, R24.reuse, 0xc, R3 ;  /* 0x0000000c18157824 */ /* 0x044fe200078e0203 */
[C---:B------:R-:W-:Y:S01]  /*1e30*/  LEA R13, R24.reuse, R12, 0x2 ;  /* 0x0000000c180d7211 */ /* 0x040fe200078e10ff */
[C-C-:B------:R-:W-:Y:S01]  /*1e40*/  IMAD R14, R24.reuse, 0x8, R12.reuse ;  /* 0x00000008180e7824 */ /* 0x140fe200078e020c */
[CC--:B------:R-:W-:Y:S01]  /*1e50*/  LEA R19, R24.reuse, R3.reuse, 0x2 ;  /* 0x0000000318137211 */ /* 0x0c0fe200078e10ff */
[C-C-:B------:R-:W-:Y:S01]  /*1e60*/  IMAD R15, R24.reuse, 0xc, R12.reuse ;  /* 0x0000000c180f7824 */ /* 0x140fe200078e020c */
[C---:B------:R-:W-:Y:S01]  /*1e70*/  LEA R20, R24.reuse, R3, 0x3 ;  /* 0x0000000318147211 */ /* 0x040fe200078e18ff */
[C-C-:B------:R-:W-:Y:S01]  /*1e80*/  IMAD R16, R24.reuse, 0x14, R12.reuse ;  /* 0x0000001418107824 */ /* 0x140fe200078e020c */
[----:B------:R-:W-:Y:S01]  /*1e90*/  IADD3 R0, PT, PT, R3, UR17, RZ ;  /* 0x0000001103007c10 */ /* 0x000fe2000fffe0ff */
[C-C-:B------:R-:W-:Y:S01]  /*1ea0*/  IMAD R17, R24.reuse, 0x18, R12.reuse ;  /* 0x0000001818117824 */ /* 0x140fe200078e020c */
[----:B------:R-:W-:Y:S01]  /*1eb0*/  MOV R2, UR12 ;  /* 0x0000000c00027c02 */ /* 0x000fe20008000f00 */
[----:B------:R-:W-:-:S02]  /*1ec0*/  IMAD R18, R24, 0x1c, R12 ;  /* 0x0000001c18127824 */ /* 0x000fc400078e020c */
[C-C-:B------:R-:W-:Y:S02]  /*1ed0*/  IMAD R22, R24.reuse, 0x14, R3.reuse ;  /* 0x0000001418167824 */ /* 0x140fe400078e0203 */
[C-C-:B------:R-:W-:Y:S02]  /*1ee0*/  IMAD R23, R24.reuse, 0x18, R3.reuse ;  /* 0x0000001818177824 */ /* 0x140fe400078e0203 */
[----:B------:R-:W-:Y:S01]  /*1ef0*/  IMAD R24, R24, 0x1c, R3 ;  /* 0x0000001c18187824 */ /* 0x000fe200078e0203 */
[----:B0-----:R-:W-:Y:S01]  /*1f00*/  ULEA UR8, UR9, UR8, 0x18 ;  /* 0x0000000809087291 */ /* 0x001fe2000f8ec0ff */
[----:B------:R-:W-:Y:S01]  /*1f10*/  VIADD R25, R12, UR17 ;  /* 0x000000110c197c36 */ /* 0x000fe20008000000 */
[----:B------:R-:W-:Y:S02]  /*1f20*/  UIADD3 UR9, UPT, UPT, -UR12, URZ, URZ ;  /* 0x000000ff0c097290 */ /* 0x000fe4000fffe1ff */
[----:B------:R-:W-:-:S12]  /*1f30*/  UIADD3 UR13, UPT, UPT, UR8, 0x10, URZ ;  /* 0x00000010080d7890 */ /* 0x000fd8000fffe0ff */
.L_x_80:
[----:B------:R-:W-:Y:S01]  /*1f40*/  LDS R32, [R3+UR8] ;  /* 0x0000000803207984 */ /* 0x000fe20008000800 */
[----:B------:R-:W-:-:S03]  /*1f50*/  UIADD3 UR9, UPT, UPT, UR9, 0x8, URZ ;  /* 0x0000000809097890 */ /* 0x000fc6000fffe0ff */
[----:B------:R-:W0:Y:S01]  /*1f60*/  LDS R35, [R12+UR8] ;  /* 0x000000080c237984 */ /* 0x000e220008000800 */
[----:B------:R-:W-:-:S03]  /*1f70*/  UISETP.NE.AND UP0, UPT, UR9, URZ, UPT ;  /* 0x000000ff0900728c */ /* 0x000fc6000bf05270 */
[----:B------:R-:W-:Y:S04]  /*1f80*/  LDS R34, [R19+UR8] ;  /* 0x0000000813227984 */ /* 0x000fe80008000800 */
[----:B------:R-:W1:Y:S04]  /*1f90*/  LDS.128 R4, [UR13+-0x10] ;  /* 0xfffff00dff047984 */ /* 0x000e680008000c00 */
[----:B------:R-:W2:Y:S04]  /*1fa0*/  LDS R37, [R13+UR8] ;  /* 0x000000080d257984 */ /* 0x000ea80008000800 */
[----:B------:R-:W-:Y:S04]  /*1fb0*/  LDS R36, [R20+UR8] ;  /* 0x0000000814247984 */ /* 0x000fe80008000800 */
[----:B------:R-:W3:Y:S04]  /*1fc0*/  LDS R39, [R14+UR8] ;  /* 0x000000080e277984 */ /* 0x000ee80008000800 */
[----:B------:R-:W-:Y:S04]  /*1fd0*/  LDS R38, [R21+UR8] ;  /* 0x0000000815267984 */ /* 0x000fe80008000800 */
[----:B------:R-:W4:Y:S04]  /*1fe0*/  LDS R41, [R15+UR8] ;  /* 0x000000080f297984 */ /* 0x000f280008000800 */
[----:B------:R-:W-:Y:S04]  /*1ff0*/  LDS R40, [R0+UR8] ;  /* 0x0000000800287984 */ /* 0x000fe80008000800 */
[----:B------:R-:W5:Y:S04]  /*2000*/  LDS R43, [R25+UR8] ;  /* 0x00000008192b7984 */ /* 0x000f680008000800 */
[----:B------:R-:W-:Y:S01]  /*2010*/  LDS R31, [R22+UR8] ;  /* 0x00000008161f7984 */ /* 0x000fe20008000800 */
[----:B0-----:R-:W-:-:S03]  /*2020*/  FMUL R32, R32, R35 ;  /* 0x0000002320207220 */ /* 0x001fc60000400000 */
[----:B------:R-:W0:Y:S01]  /*2030*/  LDS.128 R8, [UR13] ;  /* 0x0000000dff087984 */ /* 0x000e220008000c00 */
[----:B------:R-:W-:-:S03]  /*2040*/  UIADD3 UR13, UPT, UPT, UR13, 0x20, URZ ;  /* 0x000000200d0d7890 */ /* 0x000fc6000fffe0ff */
[----:B------:R-:W0:Y:S01]  /*2050*/  LDS R30, [R16+UR8] ;  /* 0x00000008101e7984 */ /* 0x000e220008000800 */
[----:B-1----:R-:W-:-:S03]  /*2060*/  FFMA R4, R32, R4, R33 ;  /* 0x0000000420047223 */ /* 0x002fc60000000021 */
[----:B------:R-:W-:Y:S01]  /*2070*/  LDS R29, [R23+UR8] ;  /* 0x00000008171d7984 */ /* 0x000fe20008000800 */
[----:B--2---:R-:W-:-:S03]  /*2080*/  FMUL R34, R34, R37 ;  /* 0x0000002522227220 */ /* 0x004fc60000400000 */
[----:B------:R-:W1:Y:S01]  /*2090*/  LDS R28, [R17+UR8] ;  /* 0x00000008111c7984 */ /* 0x000e620008000800 */
[----:B------:R-:W-:-:S03]  /*20a0*/  FFMA R5, R5, R34, R4 ;  /* 0x0000002205057223 */ /* 0x000fc60000000004 */
[----:B------:R-:W-:Y:S01]  /*20b0*/  LDS R27, [R24+UR8] ;  /* 0x00000008181b7984 */ /* 0x000fe20008000800 */
[----:B---3--:R-:W-:-:S03]  /*20c0*/  FMUL R36, R36, R39 ;  /* 0x0000002724247220 */ /* 0x008fc60000400000 */
[----:B------:R-:W2:Y:S01]  /*20d0*/  LDS R26, [R18+UR8] ;  /* 0x00000008121a7984 */ /* 0x000ea20008000800 */
[----:B------:R-:W-:Y:S01]  /*20e0*/  FFMA R6, R6, R36, R5 ;  /* 0x0000002406067223 */ /* 0x000fe20000000005 */
[----:B------:R-:W-:Y:S01]  /*20f0*/  ULEA UR8, UR18, UR8, 0x5 ;  /* 0x0000000812087291 */ /* 0x000fe2000f8e28ff */
[----:B----4-:R-:W-:-:S04]  /*2100*/  FMUL R38, R38, R41 ;  /* 0x0000002926267220 */ /* 0x010fc80000400000 */
[----:B------:R-:W-:Y:S01]  /*2110*/  FFMA R7, R7, R38, R6 ;  /* 0x0000002607077223 */ /* 0x000fe20000000006 */
[----:B-----5:R-:W-:-:S04]  /*2120*/  FMUL R40, R40, R43 ;  /* 0x0000002b28287220 */ /* 0x020fc80000400000 */
[----:B0-----:R-:W-:Y:S01]  /*2130*/  FFMA R8, R40, R8, R7 ;  /* 0x0000000828087223 */ /* 0x001fe20000000007 */
[----:B------:R-:W-:-:S04]  /*2140*/  FMUL R30, R31, R30 ;  /* 0x0000001e1f1e7220 */ /* 0x000fc80000400000 */
[----:B------:R-:W-:Y:S01]  /*2150*/  FFMA R9, R9, R30, R8 ;  /* 0x0000001e09097223 */ /* 0x000fe20000000008 */
[----:B-1----:R-:W-:-:S04]  /*2160*/  FMUL R28, R29, R28 ;  /* 0x0000001c1d1c7220 */ /* 0x002fc80000400000 */
[----:B------:R-:W-:Y:S01]  /*2170*/  FFMA R10, R10, R28, R9 ;  /* 0x0000001c0a0a7223 */ /* 0x000fe20000000009 */
[----:B--2---:R-:W-:-:S04]  /*2180*/  FMUL R26, R27, R26 ;  /* 0x0000001a1b1a7220 */ /* 0x004fc80000400000 */
[----:B------:R-:W-:Y:S01]  /*2190*/  FFMA R33, R11, R26, R10 ;  /* 0x0000001a0b217223 */ /* 0x000fe2000000000a */
[----:B------:R-:W-:Y:S06]  /*21a0*/  BRA.U UP0, `(.L_x_80) ;  /* 0xfffffffd00647547 */ /* 0x000fec000b83ffff */
.L_x_79:
[----:B------:R-:W-:-:S09]  /*21b0*/  UISETP.NE.AND UP0, UPT, UR19, URZ, UPT ;  /* 0x000000ff1300728c */ /* 0x000fd2000bf05270 */
[----:B------:R-:W-:Y:S05]  /*21c0*/  BRA.U !UP0, `(.L_x_81) ;  /* 0x0000000508507547 */ /* 0x000fea000b800000 */
[----:B------:R-:W-:Y:S02]  /*21d0*/  UISETP.GE.U32.AND UP0, UPT, UR19, 0x4, UPT ;  /* 0x000000041300788c */ /* 0x000fe4000bf06070 */
[----:B------:R-:W-:-:S04]  /*21e0*/  ULOP3.LUT UR9, UR11, 0x3, URZ, 0xc0, !UPT ;  /* 0x000000030b097892 */ /* 0x000fc8000f8ec0ff */
[----:B------:R-:W-:-:S03]  /*21f0*/  UISETP.NE.AND UP1, UPT, UR9, URZ, UPT ;  /* 0x000000ff0900728c */ /* 0x000fc6000bf25270 */
[----:B------:R-:W-:Y:S08]  /*2200*/  BRA.U !UP0, `(.L_x_82) ;  /* 0x0000000108947547 */ /* 0x000ff0000b800000 */
[----:B------:R-:W0:Y:S01]  /*2210*/  S2R R3, SR_CgaCtaId ;  /* 0x0000000000037919 */ /* 0x000e220000008800 */
[----:B------:R-:W-:Y:S01]  /*2220*/  MOV R0, 0x400 ;  /* 0x0000040000007802 */ /* 0x000fe20000000f00 */
[C---:B------:R-:W-:Y:S01]  /*2230*/  IMAD R4, R2.reuse, UR18, R47 ;  /* 0x0000001202047c24 */ /* 0x040fe2000f8e022f */
[----:B-1----:R-:W-:Y:S02]  /*2240*/  MOV R16, UR18 ;  /* 0x0000001200107c02 */ /* 0x002fe40008000f00 */
[----:B0-----:R-:W-:Y:S01]  /*2250*/  LEA R7, R3, R0, 0x18 ;  /* 0x0000000003077211 */ /* 0x001fe200078ec0ff */
[----:B------:R-:W-:-:S03]  /*2260*/  IMAD R0, R2, UR18, R48 ;  /* 0x0000001202007c24 */ /* 0x000fc6000f8e0230 */
[-C--:B------:R-:W-:Y:S01]  /*2270*/  LEA R5, R4, R7.reuse, 0x2 ;  /* 0x0000000704057211 */ /* 0x080fe200078e10ff */
[----:B------:R-:W-:Y:S01]  /*2280*/  VIADD R3, R7, 0x100 ;  /* 0x0000010007037836 */ /* 0x000fe20000000000 */
[----:B------:R-:W-:-:S03]  /*2290*/  LEA R14, R0, R7, 0x2 ;  /* 0x00000007000e7211 */ /* 0x000fc600078e10ff */
[----:B------:R-:W-:Y:S01]  /*22a0*/  IMAD R0, R0, 0x4, R3 ;  /* 0x0000000400007824 */ /* 0x000fe200078e0203 */
[----:B------:R-:W-:Y:S01]  /*22b0*/  LEA R3, R4, R3, 0x2 ;  /* 0x0000000304037211 */ /* 0x000fe200078e10ff */
[C---:B------:R-:W-:Y:S01]  /*22c0*/  IMAD R4, R2.reuse, 0x4, R7 ;  /* 0x0000000402047824 */ /* 0x040fe200078e0207 */
[----:B------:R-:W-:Y:S01]  /*22d0*/  LDS R5, [R5+0x100] ;  /* 0x0001000005057984 */ /* 0x000fe20000000800 */
[----:B------:R-:W-:Y:S02]  /*22e0*/  IADD3 R2, PT, PT, R2, 0x4, RZ ;  /* 0x0000000402027810 */ /* 0x000fe40007ffe0ff */
[C---:B------:R-:W-:Y:S01]  /*22f0*/  LEA R8, R16.reuse, R0, 0x2 ;  /* 0x0000000010087211 */ /* 0x040fe200078e10ff */
[----:B------:R-:W-:Y:S01]  /*2300*/  LDS.64 R6, [R4] ;  /* 0x0000000004067984 */ /* 0x000fe20000000a00 */
[----:B------:R-:W-:-:S03]  /*2310*/  LEA R9, R16, R3, 0x2 ;  /* 0x0000000310097211 */ /* 0x000fc600078e10ff */
[----:B------:R-:W0:Y:S01]  /*2320*/  LDS R0, [R14+0x100] ;  /* 0x000100000e007984 */ /* 0x000e220000000800 */
[C---:B------:R-:W-:Y:S01]  /*2330*/  IMAD R11, R16.reuse, 0x4, R8 ;  /* 0x00000004100b7824 */ /* 0x040fe200078e0208 */
[C---:B------:R-:W-:Y:S02]  /*2340*/  LEA R12, R16.reuse, R9, 0x2 ;  /* 0x00000009100c7211 */ /* 0x040fe400078e10ff */
[----:B------:R-:W-:Y:S02]  /*2350*/  LDS R3, [R8] ;  /* 0x0000000008037984 */ /* 0x000fe40000000800 */
[C---:B------:R-:W-:Y:S01]  /*2360*/  LEA R13, R16.reuse, R11, 0x2 ;  /* 0x0000000b100d7211 */ /* 0x040fe200078e10ff */
[----:B------:R-:W-:Y:S01]  /*2370*/  IMAD R16, R16, 0x4, R12 ;  /* 0x0000000410107824 */ /* 0x000fe200078e020c */
[----:B------:R-:W1:Y:S04]  /*2380*/  LDS R10, [R9] ;  /* 0x00000000090a7984 */ /* 0x000e680000000800 */
[----:B------:R-:W-:Y:S04]  /*2390*/  LDS R11, [R11] ;  /* 0x000000000b0b7984 */ /* 0x000fe80000000800 */
[----:B------:R-:W3:Y:S04]  /*23a0*/  LDS R12, [R12] ;  /* 0x000000000c0c7984 */ /* 0x000ee80000000800 */
[----:B------:R-:W-:Y:S04]  /*23b0*/  LDS R13, [R13] ;  /* 0x000000000d0d7984 */ /* 0x000fe80000000800 */
[----:B------:R-:W4:Y:S04]  /*23c0*/  LDS R16, [R16] ;  /* 0x0000000010107984 */ /* 0x000f280000000800 */
[----:B------:R-:W5:Y:S01]  /*23d0*/  LDS.64 R14, [R4+0x8] ;  /* 0x00000800040e7984 */ /* 0x000f620000000a00 */
[----:B0-----:R-:W-:-:S04]  /*23e0*/  FMUL R0, R0, R5 ;  /* 0x0000000500007220 */ /* 0x001fc80000400000 */
[----:B------:R-:W-:Y:S01]  /*23f0*/  FFMA R0, R0, R6, R33 ;  /* 0x0000000600007223 */ /* 0x000fe20000000021 */
[----:B-1----:R-:W-:-:S04]  /*2400*/  FMUL R3, R3, R10 ;  /* 0x0000000a03037220 */ /* 0x002fc80000400000 */
[----:B------:R-:W-:Y:S01]  /*2410*/  FFMA R3, R3, R7, R0 ;  /* 0x0000000703037223 */ /* 0x000fe20000000000 */
[----:B---3--:R-:W-:Y:S01]  /*2420*/  FMUL R0, R11, R12 ;  /* 0x0000000c0b007220 */ /* 0x008fe20000400000 */
[----:B----4-:R-:W-:-:S03]  /*2430*/  FMUL R33, R13, R16 ;  /* 0x000000100d217220 */ /* 0x010fc60000400000 */
[----:B-----5:R-:W-:-:S04]  /*2440*/  FFMA R0, R0, R14, R3 ;  /* 0x0000000e00007223 */ /* 0x020fc80000000003 */
[----:B------:R-:W-:-:S07]  /*2450*/  FFMA R33, R33, R15, R0 ;  /* 0x0000000f21217223 */ /* 0x000fce0000000000 */
.L_x_82:
[----:B------:R-:W-:Y:S05]  /*2460*/  BRA.U !UP1, `(.L_x_81) ;  /* 0x0000000109a87547 */ /* 0x000fea000b800000 */
[----:B------:R-:W-:Y:S02]  /*2470*/  UISETP.NE.AND UP0, UPT, UR9, 0x1, UPT ;  /* 0x000000010900788c */ /* 0x000fe4000bf05270 */
[----:B------:R-:W-:-:S04]  /*2480*/  ULOP3.LUT UR8, UR11, 0x1, URZ, 0xc0, !UPT ;  /* 0x000000010b087892 */ /* 0x000fc8000f8ec0ff */
[----:B------:R-:W-:-:S03]  /*2490*/  UISETP.NE.U32.AND UP1, UPT, UR8, 0x1, UPT ;  /* 0x000000010800788c */ /* 0x000fc6000bf25070 */
[----:B------:R-:W-:Y:S08]  /*24a0*/  BRA.U !UP0, `(.L_x_83) ;  /* 0x0000000108607547 */ /* 0x000ff0000b800000 */
[----:B------:R-:W0:Y:S01]  /*24b0*/  S2R R3, SR_CgaCtaId ;  /* 0x0000000000037919 */ /* 0x000e220000008800 */
[----:B------:R-:W-:Y:S01]  /*24c0*/  MOV R0, 0x400 ;  /* 0x0000040000007802 */ /* 0x000fe20000000f00 */
[C---:B------:R-:W-:Y:S02]  /*24d0*/  IMAD R6, R2.reuse, UR18, R47 ;  /* 0x0000001202067c24 */ /* 0x040fe4000f8e022f */
[----:B------:R-:W-:Y:S01]  /*24e0*/  IMAD.U32 R10, RZ, RZ, UR18 ;  /* 0x00000012ff0a7e24 */ /* 0x000fe2000f8e00ff */
[----:B0-----:R-:W-:Y:S01]  /*24f0*/  LEA R3, R3, R0, 0x18 ;  /* 0x0000000003037211 */ /* 0x001fe200078ec0ff */
[----:B------:R-:W-:-:S03]  /*2500*/  IMAD R0, R2, UR18, R48 ;  /* 0x0000001202007c24 */ /* 0x000fc6000f8e0230 */
[----:B------:R-:W-:-:S04]  /*2510*/  IADD3 R5, PT, PT, R3, 0x100, RZ ;  /* 0x0000010003057810 */ /* 0x000fc80007ffe0ff */
[CC--:B------:R-:W-:Y:S01]  /*2520*/  LEA R4, R0.reuse, R5.reuse, 0x2 ;  /* 0x0000000500047211 */ /* 0x0c0fe200078e10ff */
[----:B------:R-:W-:Y:S01]  /*2530*/  IMAD R0, R0, 0x4, R3 ;  /* 0x0000000400007824 */ /* 0x000fe200078e0203 */
[C---:B------:R-:W-:Y:S02]  /*2540*/  LEA R5, R6.reuse, R5, 0x2 ;  /* 0x0000000506057211 */ /* 0x040fe400078e10ff */
[-C--:B------:R-:W-:Y:S02]  /*2550*/  LEA R6, R6, R3.reuse, 0x2 ;  /* 0x0000000306067211 */ /* 0x080fe400078e10ff */
[C---:B------:R-:W-:Y:S01]  /*2560*/  LEA R7, R10.reuse, R4, 0x2 ;  /* 0x000000040a077211 */ /* 0x040fe200078e10ff */
[----:B------:R-:W-:Y:S01]  /*2570*/  IMAD R10, R10, 0x4, R5 ;  /* 0x000000040a0a7824 */ /* 0x000fe200078e0205 */
[C---:B------:R-:W-:Y:S01]  /*2580*/  LEA R5, R2.reuse, R3, 0x2 ;  /* 0x0000000302057211 */ /* 0x040fe200078e10ff */
[----:B------:R-:W-:Y:S01]  /*2590*/  LDS R0, [R0+0x100] ;  /* 0x0001000000007984 */ /* 0x000fe20000000800 */
[----:B------:R-:W-:-:S03]  /*25a0*/  IADD3 R2, PT, PT, R2, 0x2, RZ ;  /* 0x0000000202027810 */ /* 0x000fc60007ffe0ff */
[----:B------:R-:W0:Y:S04]  /*25b0*/  LDS R3, [R6+0x100] ;  /* 0x0001000006037984 */ /* 0x000e280000000800 */
[----:B------:R-:W3:Y:S04]  /*25c0*/  LDS.64 R8, [R5] ;  /* 0x0000000005087984 */ /* 0x000ee80000000a00 */
[----:B------:R-:W-:Y:S04]  /*25d0*/  LDS R7, [R7] ;  /* 0x0000000007077984 */ /* 0x000fe80000000800 */
[----:B------:R-:W4:Y:S01]  /*25e0*/  LDS R10, [R10] ;  /* 0x000000000a0a7984 */ /* 0x000f220000000800 */
[----:B0-----:R-:W-:-:S04]  /*25f0*/  FMUL R4, R0, R3 ;  /* 0x0000000300047220 */ /* 0x001fc80000400000 */
[----:B---3--:R-:W-:Y:S01]  /*2600*/  FFMA R4, R4, R8, R33 ;  /* 0x0000000804047223 */ /* 0x008fe20000000021 */
[----:B----4-:R-:W-:-:S04]  /*2610*/  FMUL R33, R7, R10 ;  /* 0x0000000a07217220 */ /* 0x010fc80000400000 */
[----:B------:R-:W-:-:S07]  /*2620*/  FFMA R33, R33, R9, R4 ;  /* 0x0000000921217223 */ /* 0x000fce0000000004 */
.L_x_83:
[----:B------:R-:W-:Y:S05]  /*2630*/  BRA.U UP1, `(.L_x_81) ;  /* 0x0000000101347547 */ /* 0x000fea000b800000 */
[----:B------:R-:W0:Y:S01]  /*2640*/  S2R R5, SR_CgaCtaId ;  /* 0x0000000000057919 */ /* 0x000e220000008800 */
[----:B------:R-:W-:Y:S01]  /*2650*/  MOV R4, 0x400 ;  /* 0x0000040000047802 */ /* 0x000fe20000000f00 */
[C---:B------:R-:W-:Y:S02]  /*2660*/  IMAD R3, R2.reuse, UR18, R47 ;  /* 0x0000001202037c24 */ /* 0x040fe4000f8e022f */
[----:B------:R-:W-:Y:S01]  /*2670*/  IMAD R0, R2, UR18, R48 ;  /* 0x0000001202007c24 */ /* 0x000fe2000f8e0230 */
[----:B0-----:R-:W-:-:S04]  /*2680*/  LEA R5, R5, R4, 0x18 ;  /* 0x0000000405057211 */ /* 0x001fc800078ec0ff */
[-C--:B------:R-:W-:Y:S01]  /*2690*/  LEA R3, R3, R5.reuse, 0x2 ;  /* 0x0000000503037211 */ /* 0x080fe200078e10ff */
[----:B------:R-:W-:Y:S01]  /*26a0*/  IMAD R4, R0, 0x4, R5 ;  /* 0x0000000400047824 */ /* 0x000fe200078e0205 */
[----:B------:R-:W-:-:S04]  /*26b0*/  LEA R2, R2, R5, 0x2 ;  /* 0x0000000502027211 */ /* 0x000fc800078e10ff */
[----:B------:R-:W-:Y:S04]  /*26c0*/  LDS R0, [R4+0x100] ;  /* 0x0001000004007984 */ /* 0x000fe80000000800 */
[----:B------:R-:W0:Y:S04]  /*26d0*/  LDS R3, [R3+0x100] ;  /* 0x0001000003037984 */ /* 0x000e280000000800 */
[----:B------:R-:W3:Y:S01]  /*26e0*/  LDS R2, [R2] ;  /* 0x0000000002027984 */ /* 0x000ee20000000800 */
[----:B0-----:R-:W-:-:S04]  /*26f0*/  FMUL R0, R0, R3 ;  /* 0x0000000300007220 */ /* 0x001fc80000400000 */
[----:B---3--:R-:W-:-:S07]  /*2700*/  FFMA R33, R0, R2, R33 ;  /* 0x0000000200217223 */ /* 0x008fce0000000021 */
.L_x_81:
[----:B------:R-:W-:-:S07]  /*2710*/  FADD R46, R33, R46 ;  /* 0x0000002e212e7221 */ /* 0x000fce0000000000 */
.L_x_70:
[----:B------:R-:W-:-:S13]  /*2720*/  ISETP.GE.AND P0, PT, R48, RZ, PT ;  /* 0x000000ff3000720c */ /* 0x000fda0003f06270 */
[----:B------:R-:W-:Y:S05]  /*2730*/  @!P0 EXIT ;  /* 0x000000000000894d */ /* 0x000fea0003800000 */
[----:B------:R-:W3:Y:S01]  /*2740*/  LDCU.64 UR4, c[0x0][0x398] ;  /* 0x00007300ff0477ac */ /* 0x000ee20008000a00 */
[----:B------:R-:W-:Y:S01]  /*2750*/  ISETP.NE.AND P0, PT, R48, R47, PT ;  /* 0x0000002f3000720c */ /* 0x000fe20003f05270 */
[----:B------:R-:W-:Y:S01]  /*2760*/  IMAD R3, R47, UR18, R48 ;  /* 0x000000122f037c24 */ /* 0x000fe2000f8e0230 */
[----:B---3--:R-:W-:-:S06]  /*2770*/  UIMAD.WIDE.U32 UR4, UR10, 0x4, UR4 ;  /* 0x000000040a0478a5 */ /* 0x008fcc000f8e0004 */
[----:B------:R-:W-:Y:S01]  /*2780*/  MOV R5, UR5 ;  /* 0x0000000500057c02 */ /* 0x000fe20008000f00 */
[----:B------:R-:W-:-:S04]  /*2790*/  IMAD.U32 R4, RZ, RZ, UR4 ;  /* 0x00000004ff047e24 */ /* 0x000fc8000f8e00ff */
[----:B------:R-:W-:-:S05]  /*27a0*/  IMAD.WIDE R2, R3, 0x4, R4 ;  /* 0x0000000403027825 */ /* 0x000fca00078e0204 */
[----:B------:R3:W-:Y:S01]  /*27b0*/  STG.E desc[UR14][R2.64], R46 ;  /* 0x0000002e02007986 */ /* 0x0007e2000c10190e */
[----:B------:R-:W-:Y:S05]  /*27c0*/  @!P0 EXIT ;  /* 0x000000000000894d */ /* 0x000fea0003800000 */
[----:B---3--:R-:W-:-:S04]  /*27d0*/  IMAD R3, R48, UR18, R47 ;  /* 0x0000001230037c24 */ /* 0x008fc8000f8e022f */
[----:B------:R-:W-:-:S05]  /*27e0*/  IMAD.WIDE R2, R3, 0x4, R4 ;  /* 0x0000000403027825 */ /* 0x000fca00078e0204 */
[----:B------:R-:W-:Y:S01]  /*27f0*/  STG.E desc[UR14][R2.64], R46 ;  /* 0x0000002e02007986 */ /* 0x000fe2000c10190e */
[----:B------:R-:W-:Y:S05]  /*2800*/  EXIT ;  /* 0x000000000000794d */ /* 0x000fea0003800000 */
        .weak           $__internal_2_$__cuda_sm20_rem_s16
        .type           $__internal_2_$__cuda_sm20_rem_s16,@function
        .size           $__internal_2_$__cuda_sm20_rem_s16,(.L_x_98 - $__internal_2_$__cuda_sm20_rem_s16)
$__internal_2_$__cuda_sm20_rem_s16:
[----:B------:R-:W-:Y:S01]  /*2810*/  MOV R10, UR4 ;  /* 0x00000004000a7c02 */ /* 0x000fe20008000f00 */
[----:B------:R-:W-:Y:S01]  /*2820*/  IMAD.MOV.U32 R5, RZ, RZ, 0x4b800000 ;  /* 0x4b800000ff057424 */ /* 0x000fe200078e00ff */
[----:B------:R-:W-:Y:S02]  /*2830*/  IABS R8, R2 ;  /* 0x0000000200087213 */ /* 0x000fe40000000000 */
[-C--:B------:R-:W-:Y:S02]  /*2840*/  IABS R9, R10.reuse ;  /* 0x0000000a00097213 */ /* 0x080fe40000000000 */
[----:B------:R-:W-:Y:S02]  /*2850*/  IABS R10, R10 ;  /* 0x0000000a000a7213 */ /* 0x000fe40000000000 */
[----:B------:R0:W1:Y:S01]  /*2860*/  I2F.U16 R4, R9 ;  /* 0x0000000900047306 */ /* 0x0000620000101000 */
[----:B------:R-:W-:Y:S02]  /*2870*/  SHF.R.U32.HI R2, RZ, 0x1f, R2 ;  /* 0x0000001fff027819 */ /* 0x000fe40000011602 */
[----:B0-----:R-:W-:-:S02]  /*2880*/  IADD3 R9, PT, PT, RZ, -R10, RZ ;  /* 0x8000000aff097210 */ /* 0x001fc40007ffe0ff */
[C---:B-1----:R-:W-:Y:S02]  /*2890*/  FSETP.GEU.AND P1, PT, |R4|.reuse, 1.175494350822287508e-38, PT ;  /* 0x008000000400780b */ /* 0x042fe40003f2e200 */
        /* <DEDUP_REMOVED lines=12> */
[----:B0-----:R-:W-:Y:S02]  /*2960*/  LOP3.LUT R5, R4, 0xffff, RZ, 0xc0, !PT ;  /* 0x0000ffff04057812 */ /* 0x001fe400078ec0ff */
[----:B------:R-:W-:-:S03]  /*2970*/  MOV R4, R7 ;  /* 0x0000000700047202 */ /* 0x000fc60000000f00 */
[----:B------:R-:W-:-:S05]  /*2980*/  IMAD R5, R5, R9, R8 ;  /* 0x0000000905057224 */ /* 0x000fca00078e0208 */
[----:B------:R-:W-:-:S05]  /*2990*/  LOP3.LUT R5, R6, R5, RZ, 0x3c, !PT ;  /* 0x0000000506057212 */ /* 0x000fca00078e3cff */
[----:B------:R-:W-:Y:S02]  /*29a0*/  IMAD.IADD R45, R2, 0x1, R5 ;  /* 0x00000001022d7824 */ /* 0x000fe400078e0205 */
[----:B------:R-:W-:Y:S01]  /*29b0*/  HFMA2 R5, -RZ, RZ, 0, 0 ;  /* 0x00000000ff057431 */ /* 0x000fe200000001ff */
[----:B------:R-:W-:-:S03]  /*29c0*/  @!P0 MOV R45, 0xffffffff ;  /* 0xffffffff002d8802 */ /* 0x000fc60000000f00 */
[----:B------:R-:W-:Y:S05]  /*29d0*/  RET.REL.NODEC R4 `(_Z15calcWeightedCovIfEviiPKT_S2_PS0_) ;  /* 0xffffffd404887950 */ /* 0x000fea0003c3ffff */
.L_x_84:
        /* <DEDUP_REMOVED lines=10> */
.L_x_98:


//--------------------- .text._Z14sqrtScaledCopyIfEviiiPKT_S2_PS0_ --------------------------
	.section	.text._Z14sqrtScaledCopyIfEviiiPKT_S2_PS0_,"ax",@progbits
	.align	128
        .global         _Z14sqrtScaledCopyIfEviiiPKT_S2_PS0_
        .type           _Z14sqrtScaledCopyIfEviiiPKT_S2_PS0_,@function
        .size           _Z14sqrtScaledCopyIfEviiiPKT_S2_PS0_,(.L_x_99 - _Z14sqrtScaledCopyIfEviiiPKT_S2_PS0_)
        .other          _Z14sqrtScaledCopyIfEviiiPKT_S2_PS0_,@"STO_CUDA_ENTRY STV_DEFAULT"
_Z14sqrtScaledCopyIfEviiiPKT_S2_PS0_:
.text._Z14sqrtScaledCopyIfEviiiPKT_S2_PS0_:
        /* <DEDUP_REMOVED lines=15> */
[C---:B------:R-:W-:Y:S01]  /*00f0*/  IMAD R11, R9.reuse, R12, RZ ;  /* 0x0000000c090b7224 */ /* 0x040fe200078e02ff */
[C---:B------:R-:W-:Y:S01]  /*0100*/  IADD3 R16, PT, PT, -R9.reuse, R13, RZ ;  /* 0x0000000d09107210 */ /* 0x040fe20007ffe1ff */
[----:B-1----:R-:W-:Y:S01]  /*0110*/  IMAD.WIDE R6, R9, 0x4, R6 ;  /* 0x0000000409067825 */ /* 0x002fe200078e0206 */
[----:B------:R-:W1:Y:S03]  /*0120*/  LDCU.64 UR6, c[0x0][0x358] ;  /* 0x00006b00ff0677ac */ /* 0x000e660008000a00 */
[----:B------:R-:W-:-:S04]  /*0130*/  IMAD.WIDE R2, R11, 0x4, R2 ;  /* 0x000000040b027825 */ /* 0x000fc800078e0202 */
[----:B0-----:R-:W-:-:S04]  /*0140*/  IMAD.WIDE R4, R11, 0x4, R4 ;  /* 0x000000040b047825 */ /* 0x001fc800078e0204 */
[----:B----4-:R-:W-:Y:S01]  /*0150*/  IMAD R19, R20, UR4, RZ ;  /* 0x0000000414137c24 */ /* 0x010fe2000f8e02ff */
[----:B------:R-:W-:-:S03]  /*0160*/  UMOV UR4, 0x400 ;  /* 0x0000040000047882 */ /* 0x000fc60000000000 */
[----:B------:R-:W-:Y:S01]  /*0170*/  IMAD R18, R19, R12, RZ ;  /* 0x0000000c13127224 */ /* 0x000fe200078e02ff */
[----:B---3--:R-:W-:Y:S01]  /*0180*/  ULEA UR4, UR5, UR4, 0x18 ;  /* 0x0000000405047291 */ /* 0x008fe2000f8ec0ff */
[----:B--2---:R-:W-:-:S05]  /*0190*/  IMAD.WIDE.U32 R8, R21, 0x4, RZ ;  /* 0x0000000415087825 */ /* 0x004fca00078e00ff */
[----:B-1----:R-:W-:-:S07]  /*01a0*/  LEA R22, R21, UR4, 0x2 ;  /* 0x0000000415167c11 */ /* 0x002fce000f8e10ff */
.L_x_93:
[----:B------:R-:W-:Y:S01]  /*01b0*/  ISETP.GE.AND P0, PT, R21, R16, PT ;  /* 0x000000101500720c */ /* 0x000fe20003f06270 */
[----:B------:R-:W-:-:S12]  /*01c0*/  BSSY.RECONVERGENT B0, `(.L_x_85) ;  /* 0x0000013000007945 */ /* 0x000fd80003800200 */
[----:B------:R-:W-:Y:S05]  /*01d0*/  @P0 BRA `(.L_x_86) ;  /* 0x0000000000440947 */ /* 0x000fea0003800000 */
[----:B------:R-:W-:-:S05]  /*01e0*/  IMAD.WIDE.U32 R10, R21, 0x4, R6 ;  /* 0x00000004150a7825 */ /* 0x000fca00078e0006 */
[----:B------:R-:W2:Y:S01]  /*01f0*/  LDG.E R12, desc[UR6][R10.64] ;  /* 0x000000060a0c7981 */ /* 0x000ea2000c1e1900 */
[----:B------:R-:W-:Y:S01]  /*0200*/  BSSY.RECONVERGENT B1, `(.L_x_87) ;  /* 0x000000d000017945 */ /* 0x000fe20003800200 */
[----:B--2---:R-:W-:Y:S01]  /*0210*/  VIADD R0, R12, 0xf3000000 ;  /* 0xf30000000c007836 */ /* 0x004fe20000000000 */
[----:B------:R0:W1:Y:S04]  /*0220*/  MUFU.RSQ R13, R12 ;  /* 0x0000000c000d7308 */ /* 0x0000680000001400 */
[----:B------:R-:W-:-:S13]  /*0230*/  ISETP.GT.U32.AND P0, PT, R0, 0x727fffff, PT ;  /* 0x727fffff0000780c */ /* 0x000fda0003f04070 */
[----:B01----:R-:W-:Y:S05]  /*0240*/  @!P0 BRA `(.L_x_88) ;  /* 0x0000000000108947 */ /* 0x003fea0003800000 */
[----:B------:R-:W-:-:S07]  /*0250*/  MOV R15, 0x270 ;  /* 0x00000270000f7802 */ /* 0x000fce0000000f00 */
[----:B------:R-:W-:Y:S05]  /*0260*/  CALL.REL.NOINC `($__internal_3_$__cuda_sm20_sqrt_rn_f32_slowpath) ;  /* 0x0000000400187944 */ /* 0x000fea0003c00000 */
[----:B------:R-:W-:Y:S01]  /*0270*/  MOV R11, R0 ;  /* 0x00000000000b7202 */ /* 0x000fe20000000f00 */
[----:B------:R-:W-:Y:S06]  /*0280*/  BRA `(.L_x_89) ;  /* 0x0000000000107947 */ /* 0x000fec0003800000 */
.L_x_88:
[----:B------:R-:W-:Y:S01]  /*0290*/  FMUL.FTZ R11, R12, R13 ;  /* 0x0000000d0c0b7220 */ /* 0x000fe20000410000 */
[----:B------:R-:W-:-:S03]  /*02a0*/  FMUL.FTZ R10, R13, 0.5 ;  /* 0x3f0000000d0a7820 */ /* 0x000fc60000410000 */
[----:B------:R-:W-:-:S04]  /*02b0*/  FFMA R0, -R11, R11, R12 ;  /* 0x0000000b0b007223 */ /* 0x000fc8000000010c */
[----:B------:R-:W-:-:S07]  /*02c0*/  FFMA R11, R0, R10, R11 ;  /* 0x0000000a000b7223 */ /* 0x000fce000000000b */
.L_x_89:
[----:B------:R-:W-:Y:S05]  /*02d0*/  BSYNC.RECONVERGENT B1 ;  /* 0x0000000000017941 */ /* 0x000fea0003800200 */
.L_x_87:
[----:B------:R0:W-:Y:S02]  /*02e0*/  STS [R22], R11 ;  /* 0x0000000b16007388 */ /* 0x0001e40000000800 */
.L_x_86:
[----:B------:R-:W-:Y:S05]  /*02f0*/  BSYNC.RECONVERGENT B0 ;  /* 0x0000000000007941 */ /* 0x000fea0003800200 */
.L_x_85:
[----:B0-----:R-:W0:Y:S01]  /*0300*/  LDC R11, c[0x0][0x380] ;  /* 0x0000e000ff0b7b82 */ /* 0x001e220000000800 */
[----:B------:R-:W-:Y:S01]  /*0310*/  VIMNMX R0, PT, PT, R20, R17, PT ;  /* 0x0000001114007248 */ /* 0x000fe20003fe0100 */
[----:B------:R-:W-:Y:S04]  /*0320*/  BSSY.RECONVERGENT B0, `(.L_x_90) ;  /* 0x0000031000007945 */ /* 0x000fe80003800200 */
[----:B0-----:R-:W-:Y:S02]  /*0330*/  IMAD R0, R0, R11, RZ ;  /* 0x0000000b00007224 */ /* 0x001fe400078e02ff */
[----:B------:R-:W-:Y:S03]  /*0340*/  BAR.SYNC.DEFER_BLOCKING 0x0 ;  /* 0x0000000000007b1d */ /* 0x000fe60000010000 */
[----:B------:R-:W-:-:S13]  /*0350*/  ISETP.GE.AND P0, PT, R21, R0, PT ;  /* 0x000000001500720c */ /* 0x000fda0003f06270 */
[----:B------:R-:W-:Y:S05]  /*0360*/  @P0 BRA `(.L_x_91) ;  /* 0x0000000000b00947 */ /* 0x000fea0003800000 */
[----:B------:R-:W-:Y:S01]  /*0370*/  IABS R23, R11 ;  /* 0x0000000b00177213 */ /* 0x000fe20000000000 */
[----:B------:R-:W-:Y:S02]  /*0380*/  IMAD.MOV.U32 R25, RZ, RZ, R21 ;  /* 0x000000ffff197224 */ /* 0x000fe400078e0015 */
[----:B------:R-:W-:Y:S01]  /*0390*/  IMAD.MOV.U32 R11, RZ, RZ, R9 ;  /* 0x000000ffff0b7224 */ /* 0x000fe200078e0009 */
[----:B------:R-:W0:Y:S08]  /*03a0*/  I2F.RP R14, R23 ;  /* 0x00000017000e7306 */ /* 0x000e300000209400 */
[----:B0-----:R-:W0:Y:S02]  /*03b0*/  MUFU.RCP R14, R14 ;  /* 0x0000000e000e7308 */ /* 0x001e240000001000 */
[----:B0-----:R-:W-:-:S06]  /*03c0*/  VIADD R12, R14, 0xffffffe ;  /* 0x0ffffffe0e0c7836 */ /* 0x001fcc0000000000 */
[----:B------:R0:W1:Y:S02]  /*03d0*/  F2I.FTZ.U32.TRUNC.NTZ R13, R12 ;  /* 0x0000000c000d7305 */ /* 0x000064000021f000 */
[----:B0-----:R-:W-:Y:S01]  /*03e0*/  HFMA2 R12, -RZ, RZ, 0, 0 ;  /* 0x00000000ff0c7431 */ /* 0x001fe200000001ff */
[----:B-1----:R-:W-:-:S05]  /*03f0*/  IADD3 R10, PT, PT, RZ, -R13, RZ ;  /* 0x8000000dff0a7210 */ /* 0x002fca0007ffe0ff */
[----:B------:R-:W-:Y:S01]  /*0400*/  IMAD R15, R10, R23, RZ ;  /* 0x000000170a0f7224 */ /* 0x000fe200078e02ff */
[----:B------:R-:W-:-:S03]  /*0410*/  MOV R10, R8 ;  /* 0x00000008000a7202 */ /* 0x000fc60000000f00 */
[----:B------:R-:W-:-:S07]  /*0420*/  IMAD.HI.U32 R24, R13, R15, R12 ;  /* 0x0000000f0d187227 */ /* 0x000fce00078e000c */
.L_x_92:
[----:B------:R-:W0:Y:S01]  /*0430*/  LDC R12, c[0x0][0x380] ;  /* 0x0000e000ff0c7b82 */ /* 0x000e220000000800 */
[----:B------:R-:W-:-:S05]  /*0440*/  IABS R15, R25 ;  /* 0x00000019000f7213 */ /* 0x000fca0000000000 */
[----:B------:R-:W-:-:S04]  /*0450*/  IMAD.HI.U32 R13, R24, R15, RZ ;  /* 0x0000000f180d7227 */ /* 0x000fc800078e00ff */
[----:B------:R-:W-:Y:S01]  /*0460*/  IMAD.MOV R14, RZ, RZ, -R13 ;  /* 0x000000ffff0e7224 */ /* 0x000fe200078e0a0d */
[----:B0-----:R-:W-:-:S05]  /*0470*/  IABS R27, R12 ;  /* 0x0000000c001b7213 */ /* 0x001fca0000000000 */
[----:B------:R-:W-:-:S05]  /*0480*/  IMAD R14, R27, R14, R15 ;  /* 0x0000000e1b0e7224 */ /* 0x000fca00078e020f */
[----:B------:R-:W-:-:S13]  /*0490*/  ISETP.GT.U32.AND P2, PT, R23, R14, PT ;  /* 0x0000000e1700720c */ /* 0x000fda0003f44070 */
[----:B------:R-:W-:Y:S01]  /*04a0*/  @!P2 IADD3 R14, PT, PT, R14, -R27, RZ ;  /* 0x8000001b0e0ea210 */ /* 0x000fe20007ffe0ff */
[----:B------:R-:W-:Y:S01]  /*04b0*/  @!P2 VIADD R13, R13, 0x1 ;  /* 0x000000010d0da836 */ /* 0x000fe20000000000 */
[----:B------:R-:W-:Y:S02]  /*04c0*/  ISETP.NE.AND P2, PT, R12, RZ, PT ;  /* 0x000000ff0c00720c */ /* 0x000fe40003f45270 */
[----:B------:R-:W-:Y:S02]  /*04d0*/  ISETP.GE.U32.AND P0, PT, R14, R23, PT ;  /* 0x000000170e00720c */ /* 0x000fe40003f06070 */
[----:B------:R-:W-:-:S04]  /*04e0*/  LOP3.LUT R14, R25, R12, RZ, 0x3c, !PT ;  /* 0x0000000c190e7212 */ /* 0x000fc800078e3cff */
[----:B------:R-:W-:-:S07]  /*04f0*/  ISETP.GE.AND P1, PT, R14, RZ, PT ;  /* 0x000000ff0e00720c */ /* 0x000fce0003f26270 */
[----:B------:R-:W-:-:S05]  /*0500*/  @P0 IADD3 R13, PT, PT, R13, 0x1, RZ ;  /* 0x000000010d0d0810 */ /* 0x000fca0007ffe0ff */
[----:B------:R-:W-:-:S05]  /*0510*/  IMAD.MOV.U32 R15, RZ, RZ, R13 ;  /* 0x000000ffff0f7224 */ /* 0x000fca00078e000d */
[----:B------:R-:W-:Y:S02]  /*0520*/  @!P1 IADD3 R15, PT, PT, -R15, RZ, RZ ;  /* 0x000000ff0f0f9210 */ /* 0x000fe40007ffe1ff */
[----:B------:R-:W-:-:S04]  /*0530*/  @!P2 LOP3.LUT R15, RZ, R12, RZ, 0x33, !PT ;  /* 0x0000000cff0fa212 */ /* 0x000fc800078e33ff */
[----:B------:R-:W-:-:S13]  /*0540*/  ISETP.GE.AND P0, PT, R15, R16, PT ;  /* 0x000000100f00720c */ /* 0x000fda0003f06270 */
[----:B------:R-:W-:-:S05]  /*0550*/  @!P0 IADD3 R12, P1, PT, R2, R10, RZ ;  /* 0x0000000a020c8210 */ /* 0x000fca0007f3e0ff */
[----:B------:R-:W-:-:S06]  /*0560*/  @!P0 IMAD.X R13, R3, 0x1, R11, P1 ;  /* 0x00000001030d8824 */ /* 0x000fcc00008e060b */
[----:B------:R-:W2:Y:S01]  /*0570*/  @!P0 LDG.E R13, desc[UR6][R12.64] ;  /* 0x000000060c0d8981 */ /* 0x000ea2000c1e1900 */
[----:B------:R-:W-:Y:S02]  /*0580*/  @!P0 LEA R26, R15, UR4, 0x2 ;  /* 0x000000040f1a8c11 */ /* 0x000fe4000f8e10ff */
[----:B------:R-:W-:Y:S02]  /*0590*/  IADD3 R14, P1, PT, R4, R10, RZ ;  /* 0x0000000a040e7210 */ /* 0x000fe40007f3e0ff */
[C---:B------:R-:W-:Y:S02]  /*05a0*/  IADD3 R25, PT, PT, R20.reuse, R25, RZ ;  /* 0x0000001914197210 */ /* 0x040fe40007ffe0ff */
[----:B------:R-:W2:Y:S01]  /*05b0*/  @!P0 LDS R26, [R26] ;  /* 0x000000001a1a8984 */ /* 0x000ea20000000800 */
[----:B------:R-:W-:Y:S01]  /*05c0*/  IADD3.X R15, PT, PT, R5, R11, RZ, P1, !PT ;  /* 0x0000000b050f7210 */ /* 0x000fe20000ffe4ff */
[----:B------:R-:W-:-:S04]  /*05d0*/  IMAD.WIDE.U32 R10, R20, 0x4, R10 ;  /* 0x00000004140a7825 */ /* 0x000fc800078e000a */
[----:B--2---:R-:W-:-:S05]  /*05e0*/  @!P0 FMUL R27, R26, R13 ;  /* 0x0000000d1a1b8220 */ /* 0x004fca0000400000 */
[----:B------:R0:W-:Y:S04]  /*05f0*/  @!P0 STG.E desc[UR6][R14.64], R27 ;  /* 0x0000001b0e008986 */ /* 0x0001e8000c101906 */
[----:B------:R0:W-:Y:S01]  /*0600*/  @P0 STG.E desc[UR6][R14.64], RZ ;  /* 0x000000ff0e000986 */ /* 0x0001e2000c101906 */
[----:B------:R-:W-:-:S13]  /*0610*/  ISETP.GE.AND P0, PT, R25, R0, PT ;  /* 0x000000001900720c */ /* 0x000fda0003f06270 */
[----:B0-----:R-:W-:Y:S05]  /*0620*/  @!P0 BRA `(.L_x_92) ;  /* 0xfffffffc00808947 */ /* 0x001fea000383ffff */
.L_x_91:
[----:B------:R-:W-:Y:S05]  /*0630*/  BSYNC.RECONVERGENT B0 ;  /* 0x0000000000007941 */ /* 0x000fea0003800200 */
.L_x_90:
        /* <DEDUP_REMOVED lines=9> */
        .weak           $__internal_3_$__cuda_sm20_sqrt_rn_f32_slowpath
        .type           $__internal_3_$__cuda_sm20_sqrt_rn_f32_slowpath,@function
        .size           $__internal_3_$__cuda_sm20_sqrt_rn_f32_slowpath,(.L_x_99 - $__internal_3_$__cuda_sm20_sqrt_rn_f32_slowpath)
$__internal_3_$__cuda_sm20_sqrt_rn_f32_slowpath:
[----:B------:R-:W-:-:S13]  /*06d0*/  LOP3.LUT P0, RZ, R12, 0x7fffffff, RZ, 0xc0, !PT ;  /* 0x7fffffff0cff7812 */ /* 0x000fda000780c0ff */
[----:B------:R-:W-:Y:S01]  /*06e0*/  @!P0 MOV R10, R12 ;  /* 0x0000000c000a8202 */ /* 0x000fe20000000f00 */
[----:B------:R-:W-:Y:S06]  /*06f0*/  @!P0 BRA `(.L_x_94) ;  /* 0x0000000000448947 */ /* 0x000fec0003800000 */
[----:B------:R-:W-:Y:S01]  /*0700*/  FSETP.GEU.FTZ.AND P0, PT, R12, RZ, PT ;  /* 0x000000ff0c00720b */ /* 0x000fe20003f1e000 */
[----:B------:R-:W-:-:S12]  /*0710*/  IMAD.MOV.U32 R0, RZ, RZ, R12 ;  /* 0x000000ffff007224 */ /* 0x000fd800078e000c */
[----:B------:R-:W-:Y:S01]  /*0720*/  @!P0 MOV R10, 0x7fffffff ;  /* 0x7fffffff000a8802 */ /* 0x000fe20000000f00 */
[----:B------:R-:W-:Y:S06]  /*0730*/  @!P0 BRA `(.L_x_94) ;  /* 0x0000000000348947 */ /* 0x000fec0003800000 */
[----:B------:R-:W-:-:S13]  /*0740*/  FSETP.GTU.FTZ.AND P0, PT, |R0|, +INF , PT ;  /* 0x7f8000000000780b */ /* 0x000fda0003f1c200 */
[----:B------:R-:W-:Y:S01]  /*0750*/  @P0 FADD.FTZ R10, R0, 1 ;  /* 0x3f800000000a0421 */ /* 0x000fe20000010000 */
[----:B------:R-:W-:Y:S06]  /*0760*/  @P0 BRA `(.L_x_94) ;  /* 0x0000000000280947 */ /* 0x000fec0003800000 */
[----:B------:R-:W-:-:S13]  /*0770*/  FSETP.NEU.FTZ.AND P0, PT, |R0|, +INF , PT ;  /* 0x7f8000000000780b */ /* 0x000fda0003f1d200 */
[----:B------:R-:W-:-:S04]  /*0780*/  @P0 FFMA R11, R0, 1.84467440737095516160e+19, RZ ;  /* 0x5f800000000b0823 */ /* 0x000fc800000000ff */
[----:B------:R-:W0:Y:S02]  /*0790*/  @P0 MUFU.RSQ R10, R11 ;  /* 0x0000000b000a0308 */ /* 0x000e240000001400 */
[----:B0-----:R-:W-:Y:S01]  /*07a0*/  @P0 FMUL.FTZ R12, R11, R10 ;  /* 0x0000000a0b0c0220 */ /* 0x001fe20000410000 */
[----:B------:R-:W-:Y:S01]  /*07b0*/  @P0 FMUL.FTZ R14, R10, 0.5 ;  /* 0x3f0000000a0e0820 */ /* 0x000fe20000410000 */
[----:B------:R-:W-:Y:S02]  /*07c0*/  @!P0 MOV R10, R0 ;  /* 0x00000000000a8202 */ /* 0x000fe40000000f00 */
[----:B------:R-:W-:-:S04]  /*07d0*/  @P0 FADD.FTZ R13, -R12, -RZ ;  /* 0x800000ff0c0d0221 */ /* 0x000fc80000010100 */
[----:B------:R-:W-:-:S04]  /*07e0*/  @P0 FFMA R13, R12, R13, R11 ;  /* 0x0000000d0c0d0223 */ /* 0x000fc8000000000b */
[----:B------:R-:W-:-:S04]  /*07f0*/  @P0 FFMA R13, R13, R14, R12 ;  /* 0x0000000e0d0d0223 */ /* 0x000fc8000000000c */
[----:B------:R-:W-:-:S07]  /*0800*/  @P0 FMUL.FTZ R10, R13, 2.3283064365386962891e-10 ;  /* 0x2f8000000d0a0820 */ /* 0x000fce0000410000 */
.L_x_94:
[----:B------:R-:W-:Y:S02]  /*0810*/  HFMA2 R11, -RZ, RZ, 0, 0 ;  /* 0x00000000ff0b7431 */ /* 0x000fe400000001ff */
[----:B------:R-:W-:Y:S01]  /*0820*/  IMAD.MOV.U32 R0, RZ, RZ, R10 ;  /* 0x000000ffff007224 */ /* 0x000fe200078e000a */
[----:B------:R-:W-:-:S04]  /*0830*/  MOV R10, R15 ;  /* 0x0000000f000a7202 */ /* 0x000fc80000000f00 */
[----:B------:R-:W-:Y:S05]  /*0840*/  RET.REL.NODEC R10 `(_Z14sqrtScaledCopyIfEviiiPKT_S2_PS0_) ;  /* 0xfffffff40aec7950 */ /* 0x000fea0003c3ffff */
.L_x_95:
        /* <DEDUP_REMOVED lines=11> */
.L_x_99:


//--------------------- .nv.shared._ZN3cub18CUB_300001_SM_10006detail8for_each13static_kernelINS2_12policy_hub_t12policy_500_tEmN6thrust24THRUST_300001_SM_1000_NS8cuda_cub20__uninitialized_fill7functorINS7_10device_ptrIdEEdEEEEvT0_T1_ --------------------------
	.section	.nv.shared._ZN3cub18CUB_300001_SM_10006detail8for_each13static_kernelINS2_12policy_hub_t12policy_500_tEmN6thrust24THRUST_300001_SM_1000_NS8cuda_cub20__uninitialized_fill7functorINS7_10device_ptrIdEEdEEEEvT0_T1_,"aw",@nobits
	.sectionflags	@""
	.align	16
	.zero		1024


//--------------------- .nv.shared.reserved.0     --------------------------
	.section	.nv.shared.reserved.0,"aw",@nobits
	.weak		__nv_reservedSMEM_offset_0_alias
	.size		__nv_reservedSMEM_offset_0_alias, 0, 64
	.other		__nv_reservedSMEM_offset_0_alias,@"STO_CUDA_RESERVED_SHARED STV_DEFAULT"
__nv_reservedSMEM_offset_0_alias:
	.zero		0
	.zero		64


//--------------------- .nv.global                --------------------------
	.section	.nv.global,"aw",@nobits
.nv.global:
	.type		_ZN34_INTERNAL_7cdb6083_4_k_cu_9255b7d76thrust24THRUST_300001_SM_1000_NS3seqE,@object
	.size		_ZN34_INTERNAL_7cdb6083_4_k_cu_9255b7d76thrust24THRUST_300001_SM_1000_NS3seqE,(_ZN34_INTERNAL_7cdb6083_4_k_cu_9255b7d74cuda3std3__48in_placeE - _ZN34_INTERNAL_7cdb6083_4_k_cu_9255b7d76thrust24THRUST_300001_SM_1000_NS3seqE)
_ZN34_INTERNAL_7cdb6083_4_k_cu_9255b7d76thrust24THRUST_300001_SM_1000_NS3seqE:
	.zero		1
	.type		_ZN34_INTERNAL_7cdb6083_4_k_cu_9255b7d74cuda3std3__48in_placeE,@object
	.size		_ZN34_INTERNAL_7cdb6083_4_k_cu_9255b7d74cuda3std3__48in_placeE,(_ZN34_INTERNAL_7cdb6083_4_k_cu_9255b7d74cuda3std6ranges3__45__cpo4sizeE - _ZN34_INTERNAL_7cdb6083_4_k_cu_9255b7d74cuda3std3__48in_placeE)
_ZN34_INTERNAL_7cdb6083_4_k_cu_9255b7d74cuda3std3__48in_placeE:
	.zero		1
	.type		_ZN34_INTERNAL_7cdb6083_4_k_cu_9255b7d74cuda3std6ranges3__45__cpo4sizeE,@object
	.size		_ZN34_INTERNAL_7cdb6083_4_k_cu_9255b7d74cuda3std6ranges3__45__cpo4sizeE,(_ZN34_INTERNAL_7cdb6083_4_k_cu_9255b7d76thrust24THRUST_300001_SM_1000_NS12placeholders2_3E - _ZN34_INTERNAL_7cdb6083_4_k_cu_9255b7d74cuda3std6ranges3__45__cpo4sizeE)
_ZN34_INTERNAL_7cdb6083_4_k_cu_9255b7d74cuda3std6ranges3__45__cpo4sizeE:
	.zero		1
	.type		_ZN34_INTERNAL_7cdb6083_4_k_cu_9255b7d76thrust24THRUST_300001_SM_1000_NS12placeholders2_3E,@object
	.size		_ZN34_INTERNAL_7cdb6083_4_k_cu_9255b7d76thrust24THRUST_300001_SM_1000_NS12placeholders2_3E,(_ZN34_INTERNAL_7cdb6083_4_k_cu_9255b7d74cuda3std3__45__cpo6cbeginE - _ZN34_INTERNAL_7cdb6083_4_k_cu_9255b7d76thrust24THRUST_300001_SM_1000_NS12placeholders2_3E)
_ZN34_INTERNAL_7cdb6083_4_k_cu_9255b7d76thrust24THRUST_300001_SM_1000_NS12placeholders2_3E:
	.zero		1
	.type		_ZN34_INTERNAL_7cdb6083_4_k_cu_9255b7d74cuda3std3__45__cpo6cbeginE,@object
	.size		_ZN34_INTERNAL_7cdb6083_4_k_cu_9255b7d74cuda3std3__45__cpo6cbeginE,(_ZN34_INTERNAL_7cdb6083_4_k_cu_9255b7d74cuda3std6ranges3__45__cpo6cbeginE - _ZN34_INTERNAL_7cdb6083_4_k_cu_9255b7d74cuda3std3__45__cpo6cbeginE)
_ZN34_INTERNAL_7cdb6083_4_k_cu_9255b7d74cuda3std3__45__cpo6cbeginE:
	.zero		1
	.type		_ZN34_INTERNAL_7cdb6083_4_k_cu_9255b7d74cuda3std6ranges3__45__cpo6cbeginE,@object
	.size		_ZN34_INTERNAL_7cdb6083_4_k_cu_9255b7d74cuda3std6ranges3__45__cpo6cbeginE,(_ZN34_INTERNAL_7cdb6083_4_k_cu_9255b7d76thrust24THRUST_300001_SM_1000_NS12placeholders2_7E - _ZN34_INTERNAL_7cdb6083_4_k_cu_9255b7d74cuda3std6ranges3__45__cpo6cbeginE)
_ZN34_INTERNAL_7cdb6083_4_k_cu_9255b7d74cuda3std6ranges3__45__cpo6cbeginE:
	.zero		1
	.type		_ZN34_INTERNAL_7cdb6083_4_k_cu_9255b7d76thrust24THRUST_300001_SM_1000_NS12placeholders2_7E,@object
	.size		_ZN34_INTERNAL_7cdb6083_4_k_cu_9255b7d76thrust24THRUST_300001_SM_1000_NS12placeholders2_7E,(_ZN34_INTERNAL_7cdb6083_4_k_cu_9255b7d74cuda3std3__45__cpo7crbeginE - _ZN34_INTERNAL_7cdb6083_4_k_cu_9255b7d76thrust24THRUST_300001_SM_1000_NS12placeholders2_7E)
_ZN34_INTERNAL_7cdb6083_4_k_cu_9255b7d76thrust24THRUST_300001_SM_1000_NS12placeholders2_7E:
	.zero		1
	.type		_ZN34_INTERNAL_7cdb6083_4_k_cu_9255b7d74cuda3std3__45__cpo7crbeginE,@object
	.size		_ZN34_INTERNAL_7cdb6083_4_k_cu_9255b7d74cuda3std3__45__cpo7crbeginE,(_ZN34_INTERNAL_7cdb6083_4_k_cu_9255b7d74cuda3std6ranges3__45__cpo4nextE - _ZN34_INTERNAL_7cdb6083_4_k_cu_9255b7d74cuda3std3__45__cpo7crbeginE)
_ZN34_INTERNAL_7cdb6083_4_k_cu_9255b7d74cuda3std3__45__cpo7crbeginE:
	.zero		1
	.type		_ZN34_INTERNAL_7cdb6083_4_k_cu_9255b7d74cuda3std6ranges3__45__cpo4nextE,@object
	.size		_ZN34_INTERNAL_7cdb6083_4_k_cu_9255b7d74cuda3std6ranges3__45__cpo4nextE,(_ZN34_INTERNAL_7cdb6083_4_k_cu_9255b7d74cuda3std6ranges3__45__cpo4swapE - _ZN34_INTERNAL_7cdb6083_4_k_cu_9255b7d74cuda3std6ranges3__45__cpo4nextE)
_ZN34_INTERNAL_7cdb6083_4_k_cu_9255b7d74cuda3std6ranges3__45__cpo4nextE:
	.zero		1
	.type		_ZN34_INTERNAL_7cdb6083_4_k_cu_9255b7d74cuda3std6ranges3__45__cpo4swapE,@object
	.size		_ZN34_INTERNAL_7cdb6083_4_k_cu_9255b7d74cuda3std6ranges3__45__cpo4swapE,(_ZN34_INTERNAL_7cdb6083_4_k_cu_9255b7d76thrust24THRUST_300001_SM_1000_NS8cuda_cub10par_nosyncE - _ZN34_INTERNAL_7cdb6083_4_k_cu_9255b7d74cuda3std6ranges3__45__cpo4swapE)
_ZN34_INTERNAL_7cdb6083_4_k_cu_9255b7d74cuda3std6ranges3__45__cpo4swapE:
	.zero		1
	.type		_ZN34_INTERNAL_7cdb6083_4_k_cu_9255b7d76thrust24THRUST_300001_SM_1000_NS8cuda_cub10par_nosyncE,@object
	.size		_ZN34_INTERNAL_7cdb6083_4_k_cu_9255b7d76thrust24THRUST_300001_SM_1000_NS8cuda_cub10par_nosyncE,(_ZN34_INTERNAL_7cdb6083_4_k_cu_9255b7d76thrust24THRUST_300001_SM_1000_NS12placeholders2_9E - _ZN34_INTERNAL_7cdb6083_4_k_cu_9255b7d76thrust24THRUST_300001_SM_1000_NS8cuda_cub10par_nosyncE)
_ZN34_INTERNAL_7cdb6083_4_k_cu_9255b7d76thrust24THRUST_300001_SM_1000_NS8cuda_cub10par_nosyncE:
	.zero		1
	.type		_ZN34_INTERNAL_7cdb6083_4_k_cu_9255b7d76thrust24THRUST_300001_SM_1000_NS12placeholders2_9E,@object
	.size		_ZN34_INTERNAL_7cdb6083_4_k_cu_9255b7d76thrust24THRUST_300001_SM_1000_NS12placeholders2_9E,(_ZN34_INTERNAL_7cdb6083_4_k_cu_9255b7d74cuda3std3__436_GLOBAL__N__7cdb6083_4_k_cu_9255b7d76ignoreE - _ZN34_INTERNAL_7cdb6083_4_k_cu_9255b7d76thrust24THRUST_300001_SM_1000_NS12placeholders2_9E)
_ZN34_INTERNAL_7cdb6083_4_k_cu_9255b7d76thrust24THRUST_300001_SM_1000_NS12placeholders2_9E:
	.zero		1
	.type		_ZN34_INTERNAL_7cdb6083_4_k_cu_9255b7d74cuda3std3__436_GLOBAL__N__7cdb6083_4_k_cu_9255b7d76ignoreE,@object
	.size		_ZN34_INTERNAL_7cdb6083_4_k_cu_9255b7d74cuda3std3__436_GLOBAL__N__7cdb6083_4_k_cu_9255b7d76ignoreE,(_ZN34_INTERNAL_7cdb6083_4_k_cu_9255b7d74cuda3std6ranges3__45__cpo4dataE - _ZN34_INTERNAL_7cdb6083_4_k_cu_9255b7d74cuda3std3__436_GLOBAL__N__7cdb6083_4_k_cu_9255b7d76ignoreE)
_ZN34_INTERNAL_7cdb6083_4_k_cu_9255b7d74cuda3std3__436_GLOBAL__N__7cdb6083_4_k_cu_9255b7d76ignoreE:
	.zero		1
	.type		_ZN34_INTERNAL_7cdb6083_4_k_cu_9255b7d74cuda3std6ranges3__45__cpo4dataE,@object
	.size		_ZN34_INTERNAL_7cdb6083_4_k_cu_9255b7d74cuda3std6ranges3__45__cpo4dataE,(_ZN34_INTERNAL_7cdb6083_4_k_cu_9255b7d76thrust24THRUST_300001_SM_1000_NS12placeholders2_1E - _ZN34_INTERNAL_7cdb6083_4_k_cu_9255b7d74cuda3std6ranges3__45__cpo4dataE)
_ZN34_INTERNAL_7cdb6083_4_k_cu_9255b7d74cuda3std6ranges3__45__cpo4dataE:
	.zero		1
	.type		_ZN34_INTERNAL_7cdb6083_4_k_cu_9255b7d76thrust24THRUST_300001_SM_1000_NS12placeholders2_1E,@object
	.size		_ZN34_INTERNAL_7cdb6083_4_k_cu_9255b7d76thrust24THRUST_300001_SM_1000_NS12placeholders2_1E,(_ZN34_INTERNAL_7cdb6083_4_k_cu_9255b7d74cuda3std3__45__cpo5beginE - _ZN34_INTERNAL_7cdb6083_4_k_cu_9255b7d76thrust24THRUST_300001_SM_1000_NS12placeholders2_1E)
_ZN34_INTERNAL_7cdb6083_4_k_cu_9255b7d76thrust24THRUST_300001_SM_1000_NS12placeholders2_1E:
	.zero		1
	.type		_ZN34_INTERNAL_7cdb6083_4_k_cu_9255b7d74cuda3std3__45__cpo5beginE,@object
	.size		_ZN34_INTERNAL_7cdb6083_4_k_cu_9255b7d74cuda3std3__45__cpo5beginE,(_ZN34_INTERNAL_7cdb6083_4_k_cu_9255b7d74cuda3std6ranges3__45__cpo5beginE - _ZN34_INTERNAL_7cdb6083_4_k_cu_9255b7d74cuda3std3__45__cpo5beginE)
_ZN34_INTERNAL_7cdb6083_4_k_cu_9255b7d74cuda3std3__45__cpo5beginE:
	.zero		1
	.type		_ZN34_INTERNAL_7cdb6083_4_k_cu_9255b7d74cuda3std6ranges3__45__cpo5beginE,@object
	.size		_ZN34_INTERNAL_7cdb6083_4_k_cu_9255b7d74cuda3std6ranges3__45__cpo5beginE,(_ZN34_INTERNAL_7cdb6083_4_k_cu_9255b7d76thrust24THRUST_300001_SM_1000_NS12placeholders2_5E - _ZN34_INTERNAL_7cdb6083_4_k_cu_9255b7d74cuda3std6ranges3__45__cpo5beginE)
_ZN34_INTERNAL_7cdb6083_4_k_cu_9255b7d74cuda3std6ranges3__45__cpo5beginE:
	.zero		1
	.type		_ZN34_INTERNAL_7cdb6083_4_k_cu_9255b7d76thrust24THRUST_300001_SM_1000_NS12placeholders2_5E,@object
	.size		_ZN34_INTERNAL_7cdb6083_4_k_cu_9255b7d76thrust24THRUST_300001_SM_1000_NS12placeholders2_5E,(_ZN34_INTERNAL_7cdb6083_4_k_cu_9255b7d74cuda3std3__45__cpo6rbeginE - _ZN34_INTERNAL_7cdb6083_4_k_cu_9255b7d76thrust24THRUST_300001_SM_1000_NS12placeholders2_5E)
_ZN34_INTERNAL_7cdb6083_4_k_cu_9255b7d76thrust24THRUST_300001_SM_1000_NS12placeholders2_5E:
	.zero		1
	.type		_ZN34_INTERNAL_7cdb6083_4_k_cu_9255b7d74cuda3std3__45__cpo6rbeginE,@object
	.size		_ZN34_INTERNAL_7cdb6083_4_k_cu_9255b7d74cuda3std3__45__cpo6rbeginE,(_ZN34_INTERNAL_7cdb6083_4_k_cu_9255b7d74cuda3std6ranges3__45__cpo7advanceE - _ZN34_INTERNAL_7cdb6083_4_k_cu_9255b7d74cuda3std3__45__cpo6rbeginE)
_ZN34_INTERNAL_7cdb6083_4_k_cu_9255b7d74cuda3std3__45__cpo6rbeginE:
	.zero		1
	.type		_ZN34_INTERNAL_7cdb6083_4_k_cu_9255b7d74cuda3std6ranges3__45__cpo7advanceE,@object
	.size		_ZN34_INTERNAL_7cdb6083_4_k_cu_9255b7d74cuda3std6ranges3__45__cpo7advanceE,(_ZN34_INTERNAL_7cdb6083_4_k_cu_9255b7d74cuda3std3__47nulloptE - _ZN34_INTERNAL_7cdb6083_4_k_cu_9255b7d74cuda3std6ranges3__45__cpo7advanceE)
_ZN34_INTERNAL_7cdb6083_4_k_cu_9255b7d74cuda3std6ranges3__45__cpo7advanceE:
	.zero		1
	.type		_ZN34_INTERNAL_7cdb6083_4_k_cu_9255b7d74cuda3std3__47nulloptE,@object
	.size		_ZN34_INTERNAL_7cdb6083_4_k_cu_9255b7d74cuda3std3__47nulloptE,(_ZN34_INTERNAL_7cdb6083_4_k_cu_9255b7d74cuda3std6ranges3__45__cpo8distanceE - _ZN34_INTERNAL_7cdb6083_4_k_cu_9255b7d74cuda3std3__47nulloptE)
_ZN34_INTERNAL_7cdb6083_4_k_cu_9255b7d74cuda3std3__47nulloptE:
	.zero		1
	.type		_ZN34_INTERNAL_7cdb6083_4_k_cu_9255b7d74cuda3std6ranges3__45__cpo8distanceE,@object
	.size		_ZN34_INTERNAL_7cdb6083_4_k_cu_9255b7d74cuda3std6ranges3__45__cpo8distanceE,(_ZN34_INTERNAL_7cdb6083_4_k_cu_9255b7d76thrust24THRUST_300001_SM_1000_NS12placeholders3_10E - _ZN34_INTERNAL_7cdb6083_4_k_cu_9255b7d74cuda3std6ranges3__45__cpo8distanceE)
_ZN34_INTERNAL_7cdb6083_4_k_cu_9255b7d74cuda3std6ranges3__45__cpo8distanceE:
	.zero		1
	.type		_ZN34_INTERNAL_7cdb6083_4_k_cu_9255b7d76thrust24THRUST_300001_SM_1000_NS12placeholders3_10E,@object
	.size		_ZN34_INTERNAL_7cdb6083_4_k_cu_9255b7d76thrust24THRUST_300001_SM_1000_NS12placeholders3_10E,(_ZN34_INTERNAL_7cdb6083_4_k_cu_9255b7d74cuda3std3__419piecewise_constructE - _ZN34_INTERNAL_7cdb6083_4_k_cu_9255b7d76thrust24THRUST_300001_SM_1000_NS12placeholders3_10E)
_ZN34_INTERNAL_7cdb6083_4_k_cu_9255b7d76thrust24THRUST_300001_SM_1000_NS12placeholders3_10E:
	.zero		1
	.type		_ZN34_INTERNAL_7cdb6083_4_k_cu_9255b7d74cuda3std3__419piecewise_constructE,@object
	.size		_ZN34_INTERNAL_7cdb6083_4_k_cu_9255b7d74cuda3std3__419piecewise_constructE,(_ZN34_INTERNAL_7cdb6083_4_k_cu_9255b7d74cuda3std6ranges3__45__cpo5cdataE - _ZN34_INTERNAL_7cdb6083_4_k_cu_9255b7d74cuda3std3__419piecewise_constructE)
_ZN34_INTERNAL_7cdb6083_4_k_cu_9255b7d74cuda3std3__419piecewise_constructE:
	.zero		1
	.type		_ZN34_INTERNAL_7cdb6083_4_k_cu_9255b7d74cuda3std6ranges3__45__cpo5cdataE,@object
	.size		_ZN34_INTERNAL_7cdb6083_4_k_cu_9255b7d74cuda3std6ranges3__45__cpo5cdataE,(_ZN34_INTERNAL_7cdb6083_4_k_cu_9255b7d76thrust24THRUST_300001_SM_1000_NS12placeholders2_2E - _ZN34_INTERNAL_7cdb6083_4_k_cu_9255b7d74cuda3std6ranges3__45__cpo5cdataE)
_ZN34_INTERNAL_7cdb6083_4_k_cu_9255b7d74cuda3std6ranges3__45__cpo5cdataE:
	.zero		1
	.type		_ZN34_INTERNAL_7cdb6083_4_k_cu_9255b7d76thrust24THRUST_300001_SM_1000_NS12placeholders2_2E,@object
	.size		_ZN34_INTERNAL_7cdb6083_4_k_cu_9255b7d76thrust24THRUST_300001_SM_1000_NS12placeholders2_2E,(_ZN34_INTERNAL_7cdb6083_4_k_cu_9255b7d74cuda3std3__45__cpo3endE - _ZN34_INTERNAL_7cdb6083_4_k_cu_9255b7d76thrust24THRUST_300001_SM_1000_NS12placeholders2_2E)
_ZN34_INTERNAL_7cdb6083_4_k_cu_9255b7d76thrust24THRUST_300001_SM_1000_NS12placeholders2_2E:
	.zero		1
	.type		_ZN34_INTERNAL_7cdb6083_4_k_cu_9255b7d74cuda3std3__45__cpo3endE,@object
	.size		_ZN34_INTERNAL_7cdb6083_4_k_cu_9255b7d74cuda3std3__45__cpo3endE,(_ZN34_INTERNAL_7cdb6083_4_k_cu_9255b7d74cuda3std6ranges3__45__cpo3endE - _ZN34_INTERNAL_7cdb6083_4_k_cu_9255b7d74cuda3std3__45__cpo3endE)
_ZN34_INTERNAL_7cdb6083_4_k_cu_9255b7d74cuda3std3__45__cpo3endE:
	.zero		1
	.type		_ZN34_INTERNAL_7cdb6083_4_k_cu_9255b7d74cuda3std6ranges3__45__cpo3endE,@object
	.size		_ZN34_INTERNAL_7cdb6083_4_k_cu_9255b7d74cuda3std6ranges3__45__cpo3endE,(_ZN34_INTERNAL_7cdb6083_4_k_cu_9255b7d76thrust24THRUST_300001_SM_1000_NS12placeholders2_6E - _ZN34_INTERNAL_7cdb6083_4_k_cu_9255b7d74cuda3std6ranges3__45__cpo3endE)
_ZN34_INTERNAL_7cdb6083_4_k_cu_9255b7d74cuda3std6ranges3__45__cpo3endE:
	.zero		1
	.type		_ZN34_INTERNAL_7cdb6083_4_k_cu_9255b7d76thrust24THRUST_300001_SM_1000_NS12placeholders2_6E,@object
	.size		_ZN34_INTERNAL_7cdb6083_4_k_cu_9255b7d76thrust24THRUST_300001_SM_1000_NS12placeholders2_6E,(_ZN34_INTERNAL_7cdb6083_4_k_cu_9255b7d74cuda3std3__45__cpo4rendE - _ZN34_INTERNAL_7cdb6083_4_k_cu_9255b7d76thrust24THRUST_300001_SM_1000_NS12placeholders2_6E)
_ZN34_INTERNAL_7cdb6083_4_k_cu_9255b7d76thrust24THRUST_300001_SM_1000_NS12placeholders2_6E:
	.zero		1
	.type		_ZN34_INTERNAL_7cdb6083_4_k_cu_9255b7d74cuda3std3__45__cpo4rendE,@object
	.size		_ZN34_INTERNAL_7cdb6083_4_k_cu_9255b7d74cuda3std3__45__cpo4rendE,(_ZN34_INTERNAL_7cdb6083_4_k_cu_9255b7d74cuda3std6ranges3__45__cpo9iter_swapE - _ZN34_INTERNAL_7cdb6083_4_k_cu_9255b7d74cuda3std3__45__cpo4rendE)
_ZN34_INTERNAL_7cdb6083_4_k_cu_9255b7d74cuda3std3__45__cpo4rendE:
	.zero		1
	.type		_ZN34_INTERNAL_7cdb6083_4_k_cu_9255b7d74cuda3std6ranges3__45__cpo9iter_swapE,@object
	.size		_ZN34_INTERNAL_7cdb6083_4_k_cu_9255b7d74cuda3std6ranges3__45__cpo9iter_swapE,(_ZN34_INTERNAL_7cdb6083_4_k_cu_9255b7d74cuda3std3__48unexpectE - _ZN34_INTERNAL_7cdb6083_4_k_cu_9255b7d74cuda3std6ranges3__45__cpo9iter_swapE)
_ZN34_INTERNAL_7cdb6083_4_k_cu_9255b7d74cuda3std6ranges3__45__cpo9iter_swapE:
	.zero		1
	.type		_ZN34_INTERNAL_7cdb6083_4_k_cu_9255b7d74cuda3std3__48unexpectE,@object
	.size		_ZN34_INTERNAL_7cdb6083_4_k_cu_9255b7d74cuda3std3__48unexpectE,(_ZN34_INTERNAL_7cdb6083_4_k_cu_9255b7d76thrust24THRUST_300001_SM_1000_NS8cuda_cub3parE - _ZN34_INTERNAL_7cdb6083_4_k_cu_9255b7d74cuda3std3__48unexpectE)
_ZN34_INTERNAL_7cdb6083_4_k_cu_9255b7d74cuda3std3__48unexpectE:
	.zero		1
	.type		_ZN34_INTERNAL_7cdb6083_4_k_cu_9255b7d76thrust24THRUST_300001_SM_1000_NS8cuda_cub3parE,@object
	.size		_ZN34_INTERNAL_7cdb6083_4_k_cu_9255b7d76thrust24THRUST_300001_SM_1000_NS8cuda_cub3parE,(_ZN34_INTERNAL_7cdb6083_4_k_cu_9255b7d76thrust24THRUST_300001_SM_1000_NS12placeholders2_4E - _ZN34_INTERNAL_7cdb6083_4_k_cu_9255b7d76thrust24THRUST_300001_SM_1000_NS8cuda_cub3parE)
_ZN34_INTERNAL_7cdb6083_4_k_cu_9255b7d76thrust24THRUST_300001_SM_1000_NS8cuda_cub3parE:
	.zero		1
	.type		_ZN34_INTERNAL_7cdb6083_4_k_cu_9255b7d76thrust24THRUST_300001_SM_1000_NS12placeholders2_4E,@object
	.size		_ZN34_INTERNAL_7cdb6083_4_k_cu_9255b7d76thrust24THRUST_300001_SM_1000_NS12placeholders2_4E,(_ZN34_INTERNAL_7cdb6083_4_k_cu_9255b7d74cuda3std3__45__cpo4cendE - _ZN34_INTERNAL_7cdb6083_4_k_cu_9255b7d76thrust24THRUST_300001_SM_1000_NS12placeholders2_4E)
_ZN34_INTERNAL_7cdb6083_4_k_cu_9255b7d76thrust24THRUST_300001_SM_1000_NS12placeholders2_4E:
	.zero		1
	.type		_ZN34_INTERNAL_7cdb6083_4_k_cu_9255b7d74cuda3std3__45__cpo4cendE,@object
	.size		_ZN34_INTERNAL_7cdb6083_4_k_cu_9255b7d74cuda3std3__45__cpo4cendE,(_ZN34_INTERNAL_7cdb6083_4_k_cu_9255b7d74cuda3std6ranges3__45__cpo4cendE - _ZN34_INTERNAL_7cdb6083_4_k_cu_9255b7d74cuda3std3__45__cpo4cendE)
_ZN34_INTERNAL_7cdb6083_4_k_cu_9255b7d74cuda3std3__45__cpo4cendE:
	.zero		1
	.type		_ZN34_INTERNAL_7cdb6083_4_k_cu_9255b7d74cuda3std6ranges3__45__cpo4cendE,@object
	.size		_ZN34_INTERNAL_7cdb6083_4_k_cu_9255b7d74cuda3std6ranges3__45__cpo4cendE,(_ZN34_INTERNAL_7cdb6083_4_k_cu_9255b7d74cuda3std3__420unreachable_sentinelE - _ZN34_INTERNAL_7cdb6083_4_k_cu_9255b7d74cuda3std6ranges3__45__cpo4cendE)
_ZN34_INTERNAL_7cdb6083_4_k_cu_9255b7d74cuda3std6ranges3__45__cpo4cendE:
	.zero		1
	.type		_ZN34_INTERNAL_7cdb6083_4_k_cu_9255b7d74cuda3std3__420unreachable_sentinelE,@object
	.size		_ZN34_INTERNAL_7cdb6083_4_k_cu_9255b7d74cuda3std3__420unreachable_sentinelE,(_ZN34_INTERNAL_7cdb6083_4_k_cu_9255b7d74cuda3std6ranges3__45__cpo5ssizeE - _ZN34_INTERNAL_7cdb6083_4_k_cu_9255b7d74cuda3std3__420unreachable_sentinelE)
_ZN34_INTERNAL_7cdb6083_4_k_cu_9255b7d74cuda3std3__420unreachable_sentinelE:
	.zero		1
	.type		_ZN34_INTERNAL_7cdb6083_4_k_cu_9255b7d74cuda3std6ranges3__45__cpo5ssizeE,@object
	.size		_ZN34_INTERNAL_7cdb6083_4_k_cu_9255b7d74cuda3std6ranges3__45__cpo5ssizeE,(_ZN34_INTERNAL_7cdb6083_4_k_cu_9255b7d76thrust24THRUST_300001_SM_1000_NS12placeholders2_8E - _ZN34_INTERNAL_7cdb6083_4_k_cu_9255b7d74cuda3std6ranges3__45__cpo5ssizeE)
_ZN34_INTERNAL_7cdb6083_4_k_cu_9255b7d74cuda3std6ranges3__45__cpo5ssizeE:
	.zero		1
	.type		_ZN34_INTERNAL_7cdb6083_4_k_cu_9255b7d76thrust24THRUST_300001_SM_1000_NS12placeholders2_8E,@object
	.size		_ZN34_INTERNAL_7cdb6083_4_k_cu_9255b7d76thrust24THRUST_300001_SM_1000_NS12placeholders2_8E,(_ZN34_INTERNAL_7cdb6083_4_k_cu_9255b7d74cuda3std3__45__cpo5crendE - _ZN34_INTERNAL_7cdb6083_4_k_cu_9255b7d76thrust24THRUST_300001_SM_1000_NS12placeholders2_8E)
_ZN34_INTERNAL_7cdb6083_4_k_cu_9255b7d76thrust24THRUST_300001_SM_1000_NS12placeholders2_8E:
	.zero		1
	.type		_ZN34_INTERNAL_7cdb6083_4_k_cu_9255b7d74cuda3std3__45__cpo5crendE,@object
	.size		_ZN34_INTERNAL_7cdb6083_4_k_cu_9255b7d74cuda3std3__45__cpo5crendE,(_ZN34_INTERNAL_7cdb6083_4_k_cu_9255b7d74cuda3std6ranges3__45__cpo4prevE - _ZN34_INTERNAL_7cdb6083_4_k_cu_9255b7d74cuda3std3__45__cpo5crendE)
_ZN34_INTERNAL_7cdb6083_4_k_cu_9255b7d74cuda3std3__45__cpo5crendE:
	.zero		1
	.type		_ZN34_INTERNAL_7cdb6083_4_k_cu_9255b7d74cuda3std6ranges3__45__cpo4prevE,@object
	.size		_ZN34_INTERNAL_7cdb6083_4_k_cu_9255b7d74cuda3std6ranges3__45__cpo4prevE,(_ZN34_INTERNAL_7cdb6083_4_k_cu_9255b7d74cuda3std6ranges3__45__cpo9iter_moveE - _ZN34_INTERNAL_7cdb6083_4_k_cu_9255b7d74cuda3std6ranges3__45__cpo4prevE)
_ZN34_INTERNAL_7cdb6083_4_k_cu_9255b7d74cuda3std6ranges3__45__cpo4prevE:
	.zero		1
	.type		_ZN34_INTERNAL_7cdb6083_4_k_cu_9255b7d74cuda3std6ranges3__45__cpo9iter_moveE,@object
	.size		_ZN34_INTERNAL_7cdb6083_4_k_cu_9255b7d74cuda3std6ranges3__45__cpo9iter_moveE,(_ZN34_INTERNAL_7cdb6083_4_k_cu_9255b7d76thrust24THRUST_300001_SM_1000_NS6system6detail10sequential3seqE - _ZN34_INTERNAL_7cdb6083_4_k_cu_9255b7d74cuda3std6ranges3__45__cpo9iter_moveE)
_ZN34_INTERNAL_7cdb6083_4_k_cu_9255b7d74cuda3std6ranges3__45__cpo9iter_moveE:
	.zero		1
	.type		_ZN34_INTERNAL_7cdb6083_4_k_cu_9255b7d76thrust24THRUST_300001_SM_1000_NS6system6detail10sequential3seqE,@object
	.size		_ZN34_INTERNAL_7cdb6083_4_k_cu_9255b7d76thrust24THRUST_300001_SM_1000_NS6system6detail10sequential3seqE,(.L_31 - _ZN34_INTERNAL_7cdb6083_4_k_cu_9255b7d76thrust24THRUST_300001_SM_1000_NS6system6detail10sequential3seqE)
_ZN34_INTERNAL_7cdb6083_4_k_cu_9255b7d76thrust24THRUST_300001_SM_1000_NS6system6detail10sequential3seqE:
	.zero		1
.L_31:


//--------------------- .nv.shared._ZN3cub18CUB_300001_SM_10006detail8for_each13static_kernelINS2_12policy_hub_t12policy_500_tEmN6thrust24THRUST_300001_SM_1000_NS8cuda_cub20__uninitialized_fill7functorINS7_10device_ptrIfEEfEEEEvT0_T1_ --------------------------
	.section	.nv.shared._ZN3cub18CUB_300001_SM_10006detail8for_each13static_kernelINS2_12policy_hub_t12policy_500_tEmN6thrust24THRUST_300001_SM_1000_NS8cuda_cub20__uninitialized_fill7functorINS7_10device_ptrIfEEfEEEEvT0_T1_,"aw",@nobits
	.sectionflags	@""
	.align	16
	.zero		1024


//--------------------- .nv.shared._ZN3cub18CUB_300001_SM_10006detail11EmptyKernelIvEEvv --------------------------
	.section	.nv.shared._ZN3cub18CUB_300001_SM_10006detail11EmptyKernelIvEEvv,"aw",@nobits
	.sectionflags	@""
	.align	16
	.zero		1024


//--------------------- .nv.shared._Z10sumColumnsIdEviiPKT_PS0_ --------------------------
	.section	.nv.shared._Z10sumColumnsIdEviiPKT_PS0_,"aw",@nobits
	.sectionflags	@""
	.align	16
	.zero		1024


//--------------------- .nv.shared._Z15calcWeightedCovIdEviiPKT_S2_PS0_ --------------------------
	.section	.nv.shared._Z15calcWeightedCovIdEviiPKT_S2_PS0_,"aw",@nobits
	.sectionflags	@""
	.align	16
	.zero		1024


//--------------------- .nv.shared._Z14sqrtScaledCopyIdEviiiPKT_S2_PS0_ --------------------------
	.section	.nv.shared._Z14sqrtScaledCopyIdEviiiPKT_S2_PS0_,"aw",@nobits
	.sectionflags	@""
	.align	16
	.zero		1024


//--------------------- .nv.shared._Z10sumColumnsIfEviiPKT_PS0_ --------------------------
	.section	.nv.shared._Z10sumColumnsIfEviiPKT_PS0_,"aw",@nobits
	.sectionflags	@""
	.align	16
	.zero		1024


//--------------------- .nv.shared._Z15calcWeightedCovIfEviiPKT_S2_PS0_ --------------------------
	.section	.nv.shared._Z15calcWeightedCovIfEviiPKT_S2_PS0_,"aw",@nobits
	.sectionflags	@""
	.align	16
	.zero		1024


//--------------------- .nv.shared._Z14sqrtScaledCopyIfEviiiPKT_S2_PS0_ --------------------------
	.section	.nv.shared._Z14sqrtScaledCopyIfEviiiPKT_S2_PS0_,"aw",@nobits
	.sectionflags	@""
	.align	16
	.zero		1024


//--------------------- .nv.constant0._ZN3cub18CUB_300001_SM_10006detail8for_each13static_kernelINS2_12policy_hub_t12policy_500_tEmN6thrust24THRUST_300001_SM_1000_NS8cuda_cub20__uninitialized_fill7functorINS7_10device_ptrIdEEdEEEEvT0_T1_ --------------------------
	.section	.nv.constant0._ZN3cub18CUB_300001_SM_10006detail8for_each13static_kernelINS2_12policy_hub_t12policy_500_tEmN6thrust24THRUST_300001_SM_1000_NS8cuda_cub20__uninitialized_fill7functorINS7_10device_ptrIdEEdEEEEvT0_T1_,"a",@progbits
	.sectionflags	@""
	.align	4
.nv.constant0._ZN3cub18CUB_300001_SM_10006detail8for_each13static_kernelINS2_12policy_hub_t12policy_500_tEmN6thrust24THRUST_300001_SM_1000_NS8cuda_cub20__uninitialized_fill7functorINS7_10device_ptrIdEEdEEEEvT0_T1_:
	.zero		920


//--------------------- .nv.constant0._ZN3cub18CUB_300001_SM_10006detail8for_each13static_kernelINS2_12policy_hub_t12policy_500_tEmN6thrust24THRUST_300001_SM_1000_NS8cuda_cub20__uninitialized_fill7functorINS7_10device_ptrIfEEfEEEEvT0_T1_ --------------------------
	.section	.nv.constant0._ZN3cub18CUB_300001_SM_10006detail8for_each13static_kernelINS2_12policy_hub_t12policy_500_tEmN6thrust24THRUST_300001_SM_1000_NS8cuda_cub20__uninitialized_fill7functorINS7_10device_ptrIfEEfEEEEvT0_T1_,"a",@progbits
	.sectionflags	@""
	.align	4
.nv.constant0._ZN3cub18CUB_300001_SM_10006detail8for_each13static_kernelINS2_12policy_hub_t12policy_500_tEmN6thrust24THRUST_300001_SM_1000_NS8cuda_cub20__uninitialized_fill7functorINS7_10device_ptrIfEEfEEEEvT0_T1_:
	.zero		920


//--------------------- .nv.constant0._ZN3cub18CUB_300001_SM_10006detail11EmptyKernelIvEEvv --------------------------
	.section	.nv.constant0._ZN3cub18CUB_300001_SM_10006detail11EmptyKernelIvEEvv,"a",@progbits
	.sectionflags	@""
	.align	4
.nv.constant0._ZN3cub18CUB_300001_SM_10006detail11EmptyKernelIvEEvv:
	.zero		896


//--------------------- .nv.constant0._Z10sumColumnsIdEviiPKT_PS0_ --------------------------
	.section	.nv.constant0._Z10sumColumnsIdEviiPKT_PS0_,"a",@progbits
	.sectionflags	@""
	.align	4
.nv.constant0._Z10sumColumnsIdEviiPKT_PS0_:
	.zero		920


//--------------------- .nv.constant0._Z15calcWeightedCovIdEviiPKT_S2_PS0_ --------------------------
	.section	.nv.constant0._Z15calcWeightedCovIdEviiPKT_S2_PS0_,"a",@progbits
	.sectionflags	@""
	.align	4
.nv.constant0._Z15calcWeightedCovIdEviiPKT_S2_PS0_:
	.zero		928


//--------------------- .nv.constant0._Z14sqrtScaledCopyIdEviiiPKT_S2_PS0_ --------------------------
	.section	.nv.constant0._Z14sqrtScaledCopyIdEviiiPKT_S2_PS0_,"a",@progbits
	.sectionflags	@""
	.align	4
.nv.constant0._Z14sqrtScaledCopyIdEviiiPKT_S2_PS0_:
	.zero		936


//--------------------- .nv.constant0._Z10sumColumnsIfEviiPKT_PS0_ --------------------------
	.section	.nv.constant0._Z10sumColumnsIfEviiPKT_PS0_,"a",@progbits
	.sectionflags	@""
	.align	4
.nv.constant0._Z10sumColumnsIfEviiPKT_PS0_:
	.zero		920


//--------------------- .nv.constant0._Z15calcWeightedCovIfEviiPKT_S2_PS0_ --------------------------
	.section	.nv.constant0._Z15calcWeightedCovIfEviiPKT_S2_PS0_,"a",@progbits
	.sectionflags	@""
	.align	4
.nv.constant0._Z15calcWeightedCovIfEviiPKT_S2_PS0_:
	.zero		928


//--------------------- .nv.constant0._Z14sqrtScaledCopyIfEviiiPKT_S2_PS0_ --------------------------
	.section	.nv.constant0._Z14sqrtScaledCopyIfEviiiPKT_S2_PS0_,"a",@progbits
	.sectionflags	@""
	.align	4
.nv.constant0._Z14sqrtScaledCopyIfEviiiPKT_S2_PS0_:
	.zero		936


//--------------------- SYMBOLS --------------------------

	.type		.nv.reservedSmem.offset0,@object
	.size		.nv.reservedSmem.offset0,0x4
	.type		.nv.reservedSmem.cap,@object
	.size		.nv.reservedSmem.cap,0x4
